	.target	sm_90a

	.elftype	@"ET_EXEC"


//--------------------- .note.nv.tkinfo           --------------------------
	.section	.note.nv.tkinfo,"",@"SHT_NOTE"
	.sectionflags	@"SHF_NOTE_NV_TKINFO"
	.tkinfo
        /*0018*/ 	.word	0x00000002
        /*0030*/ 	.string	""
        /*0030*/ 	.string	"ptxas"
        /*0030*/ 	.string	"Cuda compilation tools, release 13.0, V13.0.88"
        /*0030*/ 	.string	"Build cuda_13.0.r13.0/compiler.36424714_0"
        /*0030*/ 	.string	"-arch sm_90a -m 64 "



//--------------------- .note.nv.cuinfo           --------------------------
	.section	.note.nv.cuinfo,"",@"SHT_NOTE"
	.sectionflags	@"SHF_NOTE_NV_CUINFO"
        /*0018*/ 	.short	0x0002
        /*001a*/ 	.short	0x005a
        /*001c*/ 	.short	0x0082
	.zero		2


//--------------------- .nv.info                  --------------------------
	.section	.nv.info,"",@"SHT_CUDA_INFO"
	.align	4


	//----- nvinfo : EIATTR_REGCOUNT
	.align		4
        /*0000*/ 	.byte	0x04, 0x2f
        /*0002*/ 	.short	(.L_12 - .L_11)
	.align		4
.L_11:
        /*0004*/ 	.word	index@(_ZN7cutlass6KernelINS_4gemm6kernel14RankKUniversalINS1_11threadblock13MmaMultistageINS1_9GemmShapeILi128ELi64ELi16EEENS_9transform11threadblock28PredicatedTileAccessIteratorINS_11MatrixShapeILi128ELi16EEEdNS_6layout11ColumnMajorELi1ENS8_31PitchLinearWarpStripedThreadMapINS_16PitchLinearShapeILi128ELi16EEELi256ENSG_ILi16ELi2EEELi1EEENS_5ArrayIdLi1ELb1EEELb0ENSD_9NoPermuteEEENS9_25RegularTileAccessIteratorISC_dNSD_43ColumnMajorTensorOpMultiplicandCongruous64bELi1ESJ_Li8EEELNS_4arch14CacheOperation4KindE0ENSA_INSB_ILi16ELi64EEEdNSD_8RowMajorELi0ENSF_INSG_ILi64ELi16EEELi256ESI_Li1EEESL_Lb0ESM_EENSO_ISU_dNSD_40RowMajorTensorOpMultiplicandCongruous64bELi0ESX_Li8EEELST_0EdSV_NS4_9MmaPolicyINS1_4warp11MmaTensorOpINS6_ILi32ELi32ELi16EEEdSP_dSZ_dSV_NS12_17MmaTensorOpPolicyINSR_3MmaINS6_ILi8ELi8ELi4EEELi32EdSV_dSE_dSV_NSR_13OpMultiplyAddEEENSB_ILi1ELi1EEEEELi1ELb0EbEENSB_ILi0ELi0EEES1D_Li1EEELi3ELNS1_23SharedMemoryClearOptionE0EbEENS_8epilogue11threadblock8EpilogueIS7_S1C_Li1ENS1I_27PredicatedTileIteratorBlas3INS1I_26OutputTileOptimalThreadMapINS1I_15OutputTileShapeILi64ELi8ELi4ELi1ELi1EEENS1M_ILi1ELi4ELi1ELi1ELi4EEELi256ELi1ELi64EEEdLNS_8BlasModeE1EEENS1H_4warp24FragmentIteratorTensorOpIS14_S17_dNSK_IdLi2ELb1EEESV_EENS1S_20TileIteratorTensorOpIS14_S17_dSV_EENS1I_18SharedLoadIteratorINS1P_18CompactedThreadMapEdLi8EEENS1H_6thread17LinearCombinationIdLi1EddLNS21_9ScaleType4KindE0ELNS_15FloatRoundStyleE2EdEENSB_ILi0ELi4EEELi1ELi1EEENS4_30GemmIdentityThreadblockSwizzleILi1EEELNS_8FillModeE2EEEEEvNT_6ParamsE)
        /*0008*/ 	.word	0x00000080


	//----- nvinfo : EIATTR_FRAME_SIZE
	.align		4
.L_12:
        /*000c*/ 	.byte	0x04, 0x11
        /*000e*/ 	.short	(.L_14 - .L_13)
	.align		4
.L_13:
        /*0010*/ 	.word	index@($__internal_1_$__cuda_sm20_rem_u64)
        /*0014*/ 	.word	0x00000000


	//----- nvinfo : EIATTR_FRAME_SIZE
	.align		4
.L_14:
        /*0018*/ 	.byte	0x04, 0x11
        /*001a*/ 	.short	(.L_16 - .L_15)
	.align		4
.L_15:
        /*001c*/ 	.word	index@($__internal_0_$__cuda_sm20_div_u64)
        /*0020*/ 	.word	0x00000000


	//----- nvinfo : EIATTR_FRAME_SIZE
	.align		4
.L_16:
        /*0024*/ 	.byte	0x04, 0x11
        /*0026*/ 	.short	(.L_18 - .L_17)
	.align		4
.L_17:
        /*0028*/ 	.word	index@(_ZN7cutlass6KernelINS_4gemm6kernel14RankKUniversalINS1_11threadblock13MmaMultistageINS1_9GemmShapeILi128ELi64ELi16EEENS_9transform11threadblock28PredicatedTileAccessIteratorINS_11MatrixShapeILi128ELi16EEEdNS_6layout11ColumnMajorELi1ENS8_31PitchLinearWarpStripedThreadMapINS_16PitchLinearShapeILi128ELi16EEELi256ENSG_ILi16ELi2EEELi1EEENS_5ArrayIdLi1ELb1EEELb0ENSD_9NoPermuteEEENS9_25RegularTileAccessIteratorISC_dNSD_43ColumnMajorTensorOpMultiplicandCongruous64bELi1ESJ_Li8EEELNS_4arch14CacheOperation4KindE0ENSA_INSB_ILi16ELi64EEEdNSD_8RowMajorELi0ENSF_INSG_ILi64ELi16EEELi256ESI_Li1EEESL_Lb0ESM_EENSO_ISU_dNSD_40RowMajorTensorOpMultiplicandCongruous64bELi0ESX_Li8EEELST_0EdSV_NS4_9MmaPolicyINS1_4warp11MmaTensorOpINS6_ILi32ELi32ELi16EEEdSP_dSZ_dSV_NS12_17MmaTensorOpPolicyINSR_3MmaINS6_ILi8ELi8ELi4EEELi32EdSV_dSE_dSV_NSR_13OpMultiplyAddEEENSB_ILi1ELi1EEEEELi1ELb0EbEENSB_ILi0ELi0EEES1D_Li1EEELi3ELNS1_23SharedMemoryClearOptionE0EbEENS_8epilogue11threadblock8EpilogueIS7_S1C_Li1ENS1I_27PredicatedTileIteratorBlas3INS1I_26OutputTileOptimalThreadMapINS1I_15OutputTileShapeILi64ELi8ELi4ELi1ELi1EEENS1M_ILi1ELi4ELi1ELi1ELi4EEELi256ELi1ELi64EEEdLNS_8BlasModeE1EEENS1H_4warp24FragmentIteratorTensorOpIS14_S17_dNSK_IdLi2ELb1EEESV_EENS1S_20TileIteratorTensorOpIS14_S17_dSV_EENS1I_18SharedLoadIteratorINS1P_18CompactedThreadMapEdLi8EEENS1H_6thread17LinearCombinationIdLi1EddLNS21_9ScaleType4KindE0ELNS_15FloatRoundStyleE2EdEENSB_ILi0ELi4EEELi1ELi1EEENS4_30GemmIdentityThreadblockSwizzleILi1EEELNS_8FillModeE2EEEEEvNT_6ParamsE)
        /*002c*/ 	.word	0x00000000


	//----- nvinfo : EIATTR_MIN_STACK_SIZE
	.align		4
.L_18:
        /*0030*/ 	.byte	0x04, 0x12
        /*0032*/ 	.short	(.L_20 - .L_19)
	.align		4
.L_19:
        /*0034*/ 	.word	index@(_ZN7cutlass6KernelINS_4gemm6kernel14RankKUniversalINS1_11threadblock13MmaMultistageINS1_9GemmShapeILi128ELi64ELi16EEENS_9transform11threadblock28PredicatedTileAccessIteratorINS_11MatrixShapeILi128ELi16EEEdNS_6layout11ColumnMajorELi1ENS8_31PitchLinearWarpStripedThreadMapINS_16PitchLinearShapeILi128ELi16EEELi256ENSG_ILi16ELi2EEELi1EEENS_5ArrayIdLi1ELb1EEELb0ENSD_9NoPermuteEEENS9_25RegularTileAccessIteratorISC_dNSD_43ColumnMajorTensorOpMultiplicandCongruous64bELi1ESJ_Li8EEELNS_4arch14CacheOperation4KindE0ENSA_INSB_ILi16ELi64EEEdNSD_8RowMajorELi0ENSF_INSG_ILi64ELi16EEELi256ESI_Li1EEESL_Lb0ESM_EENSO_ISU_dNSD_40RowMajorTensorOpMultiplicandCongruous64bELi0ESX_Li8EEELST_0EdSV_NS4_9MmaPolicyINS1_4warp11MmaTensorOpINS6_ILi32ELi32ELi16EEEdSP_dSZ_dSV_NS12_17MmaTensorOpPolicyINSR_3MmaINS6_ILi8ELi8ELi4EEELi32EdSV_dSE_dSV_NSR_13OpMultiplyAddEEENSB_ILi1ELi1EEEEELi1ELb0EbEENSB_ILi0ELi0EEES1D_Li1EEELi3ELNS1_23SharedMemoryClearOptionE0EbEENS_8epilogue11threadblock8EpilogueIS7_S1C_Li1ENS1I_27PredicatedTileIteratorBlas3INS1I_26OutputTileOptimalThreadMapINS1I_15OutputTileShapeILi64ELi8ELi4ELi1ELi1EEENS1M_ILi1ELi4ELi1ELi1ELi4EEELi256ELi1ELi64EEEdLNS_8BlasModeE1EEENS1H_4warp24FragmentIteratorTensorOpIS14_S17_dNSK_IdLi2ELb1EEESV_EENS1S_20TileIteratorTensorOpIS14_S17_dSV_EENS1I_18SharedLoadIteratorINS1P_18CompactedThreadMapEdLi8EEENS1H_6thread17LinearCombinationIdLi1EddLNS21_9ScaleType4KindE0ELNS_15FloatRoundStyleE2EdEENSB_ILi0ELi4EEELi1ELi1EEENS4_30GemmIdentityThreadblockSwizzleILi1EEELNS_8FillModeE2EEEEEvNT_6ParamsE)
        /*0038*/ 	.word	0x00000000
.L_20:


//--------------------- .nv.compat                --------------------------
	.section	.nv.compat,"",@"SHT_CUDA_COMPAT_INFO"
	.align	4
        /*0000*/ 	.byte	0x02, 0x09, 0x01, 0x00, 0x02, 0x02, 0x01, 0x00, 0x02, 0x05, 0x05, 0x00, 0x03, 0x07, 0x01, 0x01
        /*0010*/ 	.byte	0x02, 0x03, 0x00, 0x00, 0x02, 0x06, 0x01, 0x00, 0x04, 0x0b, 0x08, 0x00, 0x00, 0x00, 0x00, 0x00
        /*0020*/ 	.byte	0x00, 0x00, 0x00, 0x00


//--------------------- .nv.info._ZN7cutlass6KernelINS_4gemm6kernel14RankKUniversalINS1_11threadblock13MmaMultistageINS1_9GemmShapeILi128ELi64ELi16EEENS_9transform11threadblock28PredicatedTileAccessIteratorINS_11MatrixShapeILi128ELi16EEEdNS_6layout11ColumnMajorELi1ENS8_31PitchLinearWarpStripedThreadMapINS_16PitchLinearShapeILi128ELi16EEELi256ENSG_ILi16ELi2EEELi1EEENS_5ArrayIdLi1ELb1EEELb0ENSD_9NoPermuteEEENS9_25RegularTileAccessIteratorISC_dNSD_43ColumnMajorTensorOpMultiplicandCongruous64bELi1ESJ_Li8EEELNS_4arch14CacheOperation4KindE0ENSA_INSB_ILi16ELi64EEEdNSD_8RowMajorELi0ENSF_INSG_ILi64ELi16EEELi256ESI_Li1EEESL_Lb0ESM_EENSO_ISU_dNSD_40RowMajorTensorOpMultiplicandCongruous64bELi0ESX_Li8EEELST_0EdSV_NS4_9MmaPolicyINS1_4warp11MmaTensorOpINS6_ILi32ELi32ELi16EEEdSP_dSZ_dSV_NS12_17MmaTensorOpPolicyINSR_3MmaINS6_ILi8ELi8ELi4EEELi32EdSV_dSE_dSV_NSR_13OpMultiplyAddEEENSB_ILi1ELi1EEEEELi1ELb0EbEENSB_ILi0ELi0EEES1D_Li1EEELi3ELNS1_23SharedMemoryClearOptionE0EbEENS_8epilogue11threadblock8EpilogueIS7_S1C_Li1ENS1I_27PredicatedTileIteratorBlas3INS1I_26OutputTileOptimalThreadMapINS1I_15OutputTileShapeILi64ELi8ELi4ELi1ELi1EEENS1M_ILi1ELi4ELi1ELi1ELi4EEELi256ELi1ELi64EEEdLNS_8BlasModeE1EEENS1H_4warp24FragmentIteratorTensorOpIS14_S17_dNSK_IdLi2ELb1EEESV_EENS1S_20TileIteratorTensorOpIS14_S17_dSV_EENS1I_18SharedLoadIteratorINS1P_18CompactedThreadMapEdLi8EEENS1H_6thread17LinearCombinationIdLi1EddLNS21_9ScaleType4KindE0ELNS_15FloatRoundStyleE2EdEENSB_ILi0ELi4EEELi1ELi1EEENS4_30GemmIdentityThreadblockSwizzleILi1EEELNS_8FillModeE2EEEEEvNT_6ParamsE --------------------------
	.section	.nv.info._ZN7cutlass6KernelINS_4gemm6kernel14RankKUniversalINS1_11threadblock13MmaMultistageINS1_9GemmShapeILi128ELi64ELi16EEENS_9transform11threadblock28PredicatedTileAccessIteratorINS_11MatrixShapeILi128ELi16EEEdNS_6layout11ColumnMajorELi1ENS8_31PitchLinearWarpStripedThreadMapINS_16PitchLinearShapeILi128ELi16EEELi256ENSG_ILi16ELi2EEELi1EEENS_5ArrayIdLi1ELb1EEELb0ENSD_9NoPermuteEEENS9_25RegularTileAccessIteratorISC_dNSD_43ColumnMajorTensorOpMultiplicandCongruous64bELi1ESJ_Li8EEELNS_4arch14CacheOperation4KindE0ENSA_INSB_ILi16ELi64EEEdNSD_8RowMajorELi0ENSF_INSG_ILi64ELi16EEELi256ESI_Li1EEESL_Lb0ESM_EENSO_ISU_dNSD_40RowMajorTensorOpMultiplicandCongruous64bELi0ESX_Li8EEELST_0EdSV_NS4_9MmaPolicyINS1_4warp11MmaTensorOpINS6_ILi32ELi32ELi16EEEdSP_dSZ_dSV_NS12_17MmaTensorOpPolicyINSR_3MmaINS6_ILi8ELi8ELi4EEELi32EdSV_dSE_dSV_NSR_13OpMultiplyAddEEENSB_ILi1ELi1EEEEELi1ELb0EbEENSB_ILi0ELi0EEES1D_Li1EEELi3ELNS1_23SharedMemoryClearOptionE0EbEENS_8epilogue11threadblock8EpilogueIS7_S1C_Li1ENS1I_27PredicatedTileIteratorBlas3INS1I_26OutputTileOptimalThreadMapINS1I_15OutputTileShapeILi64ELi8ELi4ELi1ELi1EEENS1M_ILi1ELi4ELi1ELi1ELi4EEELi256ELi1ELi64EEEdLNS_8BlasModeE1EEENS1H_4warp24FragmentIteratorTensorOpIS14_S17_dNSK_IdLi2ELb1EEESV_EENS1S_20TileIteratorTensorOpIS14_S17_dSV_EENS1I_18SharedLoadIteratorINS1P_18CompactedThreadMapEdLi8EEENS1H_6thread17LinearCombinationIdLi1EddLNS21_9ScaleType4KindE0ELNS_15FloatRoundStyleE2EdEENSB_ILi0ELi4EEELi1ELi1EEENS4_30GemmIdentityThreadblockSwizzleILi1EEELNS_8FillModeE2EEEEEvNT_6ParamsE,"",@"SHT_CUDA_INFO"
	.sectionflags	@""
	.align	4


	//----- nvinfo : EIATTR_CUDA_API_VERSION
	.align		4
        /*0000*/ 	.byte	0x04, 0x37
        /*0002*/ 	.short	(.L_22 - .L_21)
.L_21:
        /*0004*/ 	.word	0x00000082


	//----- nvinfo : EIATTR_KPARAM_INFO
	.align		4
.L_22:
        /*0008*/ 	.byte	0x04, 0x17
        /*000a*/ 	.short	(.L_24 - .L_23)
.L_23:
        /*000c*/ 	.word	0x00000000
        /*0010*/ 	.short	0x0000
        /*0012*/ 	.short	0x0000
        /*0014*/ 	.byte	0x00, 0xf0, 0xc1, 0x05


	//----- nvinfo : EIATTR_SPARSE_MMA_MASK
	.align		4
.L_24:
        /*0018*/ 	.byte	0x03, 0x50
        /*001a*/ 	.short	0x0000


	//----- nvinfo : EIATTR_MAXREG_COUNT
	.align		4
        /*001c*/ 	.byte	0x03, 0x1b
        /*001e*/ 	.short	0x00ff


	//----- nvinfo : EIATTR_NUM_BARRIERS
	.align		4
        /*0020*/ 	.byte	0x02, 0x4c
        /*0022*/ 	.byte	0x01
	.zero		1


	//----- nvinfo : EIATTR_MERCURY_ISA_VERSION
	.align		4
        /*0024*/ 	.byte	0x03, 0x5f
        /*0026*/ 	.short	0x0101


	//----- nvinfo : EIATTR_COOP_GROUP_MASK_REGIDS
	.align		4
        /*0028*/ 	.byte	0x04, 0x29
        /*002a*/ 	.short	(.L_26 - .L_25)


	//   ....[0]....
.L_25:
        /*002c*/ 	.word	0xffffffff


	//----- nvinfo : EIATTR_COOP_GROUP_INSTR_OFFSETS
	.align		4
.L_26:
        /*0030*/ 	.byte	0x04, 0x28
        /*0032*/ 	.short	(.L_28 - .L_27)


	//   ....[0]....
.L_27:
        /*0034*/ 	.word	0x00001550


	//----- nvinfo : EIATTR_EXIT_INSTR_OFFSETS
	.align		4
.L_28:
        /*0038*/ 	.byte	0x04, 0x1c
        /*003a*/ 	.short	(.L_30 - .L_29)


	//   ....[0]....
.L_29:
        /*003c*/ 	.word	0x00000170


	//   ....[1]....
        /*0040*/ 	.word	0x000001c0


	//   ....[2]....
        /*0044*/ 	.word	0x00000210


	//   ....[3]....
        /*0048*/ 	.word	0x00019620


	//   ....[4]....
        /*004c*/ 	.word	0x00019690


	//   ....[5]....
        /*0050*/ 	.word	0x000197f0


	//----- nvinfo : EIATTR_CRS_STACK_SIZE
	.align		4
.L_30:
        /*0054*/ 	.byte	0x04, 0x1e
        /*0056*/ 	.short	(.L_32 - .L_31)
.L_31:
        /*0058*/ 	.word	0x00000000


	//----- nvinfo : EIATTR_CBANK_PARAM_SIZE
	.align		4
.L_32:
        /*005c*/ 	.byte	0x03, 0x19
        /*005e*/ 	.short	0x0170


	//----- nvinfo : EIATTR_PARAM_CBANK
	.align		4
        /*0060*/ 	.byte	0x04, 0x0a
        /*0062*/ 	.short	(.L_34 - .L_33)
	.align		4
.L_33:
        /*0064*/ 	.word	index@(.nv.constant0._ZN7cutlass6KernelINS_4gemm6kernel14RankKUniversalINS1_11threadblock13MmaMultistageINS1_9GemmShapeILi128ELi64ELi16EEENS_9transform11threadblock28PredicatedTileAccessIteratorINS_11MatrixShapeILi128ELi16EEEdNS_6layout11ColumnMajorELi1ENS8_31PitchLinearWarpStripedThreadMapINS_16PitchLinearShapeILi128ELi16EEELi256ENSG_ILi16ELi2EEELi1EEENS_5ArrayIdLi1ELb1EEELb0ENSD_9NoPermuteEEENS9_25RegularTileAccessIteratorISC_dNSD_43ColumnMajorTensorOpMultiplicandCongruous64bELi1ESJ_Li8EEELNS_4arch14CacheOperation4KindE0ENSA_INSB_ILi16ELi64EEEdNSD_8RowMajorELi0ENSF_INSG_ILi64ELi16EEELi256ESI_Li1EEESL_Lb0ESM_EENSO_ISU_dNSD_40RowMajorTensorOpMultiplicandCongruous64bELi0ESX_Li8EEELST_0EdSV_NS4_9MmaPolicyINS1_4warp11MmaTensorOpINS6_ILi32ELi32ELi16EEEdSP_dSZ_dSV_NS12_17MmaTensorOpPolicyINSR_3MmaINS6_ILi8ELi8ELi4EEELi32EdSV_dSE_dSV_NSR_13OpMultiplyAddEEENSB_ILi1ELi1EEEEELi1ELb0EbEENSB_ILi0ELi0EEES1D_Li1EEELi3ELNS1_23SharedMemoryClearOptionE0EbEENS_8epilogue11threadblock8EpilogueIS7_S1C_Li1ENS1I_27PredicatedTileIteratorBlas3INS1I_26OutputTileOptimalThreadMapINS1I_15OutputTileShapeILi64ELi8ELi4ELi1ELi1EEENS1M_ILi1ELi4ELi1ELi1ELi4EEELi256ELi1ELi64EEEdLNS_8BlasModeE1EEENS1H_4warp24FragmentIteratorTensorOpIS14_S17_dNSK_IdLi2ELb1EEESV_EENS1S_20TileIteratorTensorOpIS14_S17_dSV_EENS1I_18SharedLoadIteratorINS1P_18CompactedThreadMapEdLi8EEENS1H_6thread17LinearCombinationIdLi1EddLNS21_9ScaleType4KindE0ELNS_15FloatRoundStyleE2EdEENSB_ILi0ELi4EEELi1ELi1EEENS4_30GemmIdentityThreadblockSwizzleILi1EEELNS_8FillModeE2EEEEEvNT_6ParamsE)
        /*0068*/ 	.short	0x0210
        /*006a*/ 	.short	0x0170


	//----- nvinfo : EIATTR_SW_WAR
	.align		4
.L_34:
        /*006c*/ 	.byte	0x04, 0x36
        /*006e*/ 	.short	(.L_36 - .L_35)
.L_35:
        /*0070*/ 	.word	0x00000008
.L_36:


//--------------------- .nv.callgraph             --------------------------
	.section	.nv.callgraph,"",@"SHT_CUDA_CALLGRAPH"
	.align	4
	.sectionentsize	8
	.align		4
        /*0000*/ 	.word	0x00000000
	.align		4
        /*0004*/ 	.word	0xffffffff
	.align		4
        /*0008*/ 	.word	0x00000000
	.align		4
        /*000c*/ 	.word	0xfffffffe
	.align		4
        /*0010*/ 	.word	0x00000000
	.align		4
        /*0014*/ 	.word	0xfffffffd
	.align		4
        /*0018*/ 	.word	0x00000000
	.align		4
        /*001c*/ 	.word	0xfffffffc


//--------------------- .nv.constant4             --------------------------
	.section	.nv.constant4,"a",@progbits
	.align	8
	.align		8
.nv.constant4:
        /*0000*/ 	.dword	_ZN39_INTERNAL_17bfae4f_4_k_cu_6c8b69f5_30424cuda3std3__45__cpo5beginE
	.align		8
        /*0008*/ 	.dword	_ZN39_INTERNAL_17bfae4f_4_k_cu_6c8b69f5_30424cuda3std3__45__cpo3endE
	.align		8
        /*0010*/ 	.dword	_ZN39_INTERNAL_17bfae4f_4_k_cu_6c8b69f5_30424cuda3std3__45__cpo6cbeginE
	.align		8
        /*0018*/ 	.dword	_ZN39_INTERNAL_17bfae4f_4_k_cu_6c8b69f5_30424cuda3std3__45__cpo4cendE
	.align		8
        /*0020*/ 	.dword	_ZN39_INTERNAL_17bfae4f_4_k_cu_6c8b69f5_30424cuda3std3__441_GLOBAL__N__17bfae4f_4_k_cu_6c8b69f5_30426ignoreE
	.align		8
        /*0028*/ 	.dword	_ZN39_INTERNAL_17bfae4f_4_k_cu_6c8b69f5_30424cuda3std3__419piecewise_constructE
	.align		8
        /*0030*/ 	.dword	_ZN39_INTERNAL_17bfae4f_4_k_cu_6c8b69f5_30424cuda3std3__48in_placeE
	.align		8
        /*0038*/ 	.dword	_ZN39_INTERNAL_17bfae4f_4_k_cu_6c8b69f5_30424cuda3std6ranges3__45__cpo4swapE
	.align		8
        /*0040*/ 	.dword	_ZN39_INTERNAL_17bfae4f_4_k_cu_6c8b69f5_30424cuda3std6ranges3__45__cpo9iter_moveE
	.align		8
        /*0048*/ 	.dword	_ZN39_INTERNAL_17bfae4f_4_k_cu_6c8b69f5_30424cute7productE
	.align		8
        /*0050*/ 	.dword	_ZN39_INTERNAL_17bfae4f_4_k_cu_6c8b69f5_30424cute1_E


//--------------------- .text._ZN7cutlass6KernelINS_4gemm6kernel14RankKUniversalINS1_11threadblock13MmaMultistageINS1_9GemmShapeILi128ELi64ELi16EEENS_9transform11threadblock28PredicatedTileAccessIteratorINS_11MatrixShapeILi128ELi16EEEdNS_6layout11ColumnMajorELi1ENS8_31PitchLinearWarpStripedThreadMapINS_16PitchLinearShapeILi128ELi16EEELi256ENSG_ILi16ELi2EEELi1EEENS_5ArrayIdLi1ELb1EEELb0ENSD_9NoPermuteEEENS9_25RegularTileAccessIteratorISC_dNSD_43ColumnMajorTensorOpMultiplicandCongruous64bELi1ESJ_Li8EEELNS_4arch14CacheOperation4KindE0ENSA_INSB_ILi16ELi64EEEdNSD_8RowMajorELi0ENSF_INSG_ILi64ELi16EEELi256ESI_Li1EEESL_Lb0ESM_EENSO_ISU_dNSD_40RowMajorTensorOpMultiplicandCongruous64bELi0ESX_Li8EEELST_0EdSV_NS4_9MmaPolicyINS1_4warp11MmaTensorOpINS6_ILi32ELi32ELi16EEEdSP_dSZ_dSV_NS12_17MmaTensorOpPolicyINSR_3MmaINS6_ILi8ELi8ELi4EEELi32EdSV_dSE_dSV_NSR_13OpMultiplyAddEEENSB_ILi1ELi1EEEEELi1ELb0EbEENSB_ILi0ELi0EEES1D_Li1EEELi3ELNS1_23SharedMemoryClearOptionE0EbEENS_8epilogue11threadblock8EpilogueIS7_S1C_Li1ENS1I_27PredicatedTileIteratorBlas3INS1I_26OutputTileOptimalThreadMapINS1I_15OutputTileShapeILi64ELi8ELi4ELi1ELi1EEENS1M_ILi1ELi4ELi1ELi1ELi4EEELi256ELi1ELi64EEEdLNS_8BlasModeE1EEENS1H_4warp24FragmentIteratorTensorOpIS14_S17_dNSK_IdLi2ELb1EEESV_EENS1S_20TileIteratorTensorOpIS14_S17_dSV_EENS1I_18SharedLoadIteratorINS1P_18CompactedThreadMapEdLi8EEENS1H_6thread17LinearCombinationIdLi1EddLNS21_9ScaleType4KindE0ELNS_15FloatRoundStyleE2EdEENSB_ILi0ELi4EEELi1ELi1EEENS4_30GemmIdentityThreadblockSwizzleILi1EEELNS_8FillModeE2EEEEEvNT_6ParamsE --------------------------
	.section	.text._ZN7cutlass6KernelINS_4gemm6kernel14RankKUniversalINS1_11threadblock13MmaMultistageINS1_9GemmShapeILi128ELi64ELi16EEENS_9transform11threadblock28PredicatedTileAccessIteratorINS_11MatrixShapeILi128ELi16EEEdNS_6layout11ColumnMajorELi1ENS8_31PitchLinearWarpStripedThreadMapINS_16PitchLinearShapeILi128ELi16EEELi256ENSG_ILi16ELi2EEELi1EEENS_5ArrayIdLi1ELb1EEELb0ENSD_9NoPermuteEEENS9_25RegularTileAccessIteratorISC_dNSD_43ColumnMajorTensorOpMultiplicandCongruous64bELi1ESJ_Li8EEELNS_4arch14CacheOperation4KindE0ENSA_INSB_ILi16ELi64EEEdNSD_8RowMajorELi0ENSF_INSG_ILi64ELi16EEELi256ESI_Li1EEESL_Lb0ESM_EENSO_ISU_dNSD_40RowMajorTensorOpMultiplicandCongruous64bELi0ESX_Li8EEELST_0EdSV_NS4_9MmaPolicyINS1_4warp11MmaTensorOpINS6_ILi32ELi32ELi16EEEdSP_dSZ_dSV_NS12_17MmaTensorOpPolicyINSR_3MmaINS6_ILi8ELi8ELi4EEELi32EdSV_dSE_dSV_NSR_13OpMultiplyAddEEENSB_ILi1ELi1EEEEELi1ELb0EbEENSB_ILi0ELi0EEES1D_Li1EEELi3ELNS1_23SharedMemoryClearOptionE0EbEENS_8epilogue11threadblock8EpilogueIS7_S1C_Li1ENS1I_27PredicatedTileIteratorBlas3INS1I_26OutputTileOptimalThreadMapINS1I_15OutputTileShapeILi64ELi8ELi4ELi1ELi1EEENS1M_ILi1ELi4ELi1ELi1ELi4EEELi256ELi1ELi64EEEdLNS_8BlasModeE1EEENS1H_4warp24FragmentIteratorTensorOpIS14_S17_dNSK_IdLi2ELb1EEESV_EENS1S_20TileIteratorTensorOpIS14_S17_dSV_EENS1I_18SharedLoadIteratorINS1P_18CompactedThreadMapEdLi8EEENS1H_6thread17LinearCombinationIdLi1EddLNS21_9ScaleType4KindE0ELNS_15FloatRoundStyleE2EdEENSB_ILi0ELi4EEELi1ELi1EEENS4_30GemmIdentityThreadblockSwizzleILi1EEELNS_8FillModeE2EEEEEvNT_6ParamsE,"ax",@progbits
	.align	128
.text._ZN7cutlass6KernelINS_4gemm6kernel14RankKUniversalINS1_11threadblock13MmaMultistageINS1_9GemmShapeILi128ELi64ELi16EEENS_9transform11threadblock28PredicatedTileAccessIteratorINS_11MatrixShapeILi128ELi16EEEdNS_6layout11ColumnMajorELi1ENS8_31PitchLinearWarpStripedThreadMapINS_16PitchLinearShapeILi128ELi16EEELi256ENSG_ILi16ELi2EEELi1EEENS_5ArrayIdLi1ELb1EEELb0ENSD_9NoPermuteEEENS9_25RegularTileAccessIteratorISC_dNSD_43ColumnMajorTensorOpMultiplicandCongruous64bELi1ESJ_Li8EEELNS_4arch14CacheOperation4KindE0ENSA_INSB_ILi16ELi64EEEdNSD_8RowMajorELi0ENSF_INSG_ILi64ELi16EEELi256ESI_Li1EEESL_Lb0ESM_EENSO_ISU_dNSD_40RowMajorTensorOpMultiplicandCongruous64bELi0ESX_Li8EEELST_0EdSV_NS4_9MmaPolicyINS1_4warp11MmaTensorOpINS6_ILi32ELi32ELi16EEEdSP_dSZ_dSV_NS12_17MmaTensorOpPolicyINSR_3MmaINS6_ILi8ELi8ELi4EEELi32EdSV_dSE_dSV_NSR_13OpMultiplyAddEEENSB_ILi1ELi1EEEEELi1ELb0EbEENSB_ILi0ELi0EEES1D_Li1EEELi3ELNS1_23SharedMemoryClearOptionE0EbEENS_8epilogue11threadblock8EpilogueIS7_S1C_Li1ENS1I_27PredicatedTileIteratorBlas3INS1I_26OutputTileOptimalThreadMapINS1I_15OutputTileShapeILi64ELi8ELi4ELi1ELi1EEENS1M_ILi1ELi4ELi1ELi1ELi4EEELi256ELi1ELi64EEEdLNS_8BlasModeE1EEENS1H_4warp24FragmentIteratorTensorOpIS14_S17_dNSK_IdLi2ELb1EEESV_EENS1S_20TileIteratorTensorOpIS14_S17_dSV_EENS1I_18SharedLoadIteratorINS1P_18CompactedThreadMapEdLi8EEENS1H_6thread17LinearCombinationIdLi1EddLNS21_9ScaleType4KindE0ELNS_15FloatRoundStyleE2EdEENSB_ILi0ELi4EEELi1ELi1EEENS4_30GemmIdentityThreadblockSwizzleILi1EEELNS_8FillModeE2EEEEEvNT_6ParamsE:
        .type           _ZN7cutlass6KernelINS_4gemm6kernel14RankKUniversalINS1_11threadblock13MmaMultistageINS1_9GemmShapeILi128ELi64ELi16EEENS_9transform11threadblock28PredicatedTileAccessIteratorINS_11MatrixShapeILi128ELi16EEEdNS_6layout11ColumnMajorELi1ENS8_31PitchLinearWarpStripedThreadMapINS_16PitchLinearShapeILi128ELi16EEELi256ENSG_ILi16ELi2EEELi1EEENS_5ArrayIdLi1ELb1EEELb0ENSD_9NoPermuteEEENS9_25RegularTileAccessIteratorISC_dNSD_43ColumnMajorTensorOpMultiplicandCongruous64bELi1ESJ_Li8EEELNS_4arch14CacheOperation4KindE0ENSA_INSB_ILi16ELi64EEEdNSD_8RowMajorELi0ENSF_INSG_ILi64ELi16EEELi256ESI_Li1EEESL_Lb0ESM_EENSO_ISU_dNSD_40RowMajorTensorOpMultiplicandCongruous64bELi0ESX_Li8EEELST_0EdSV_NS4_9MmaPolicyINS1_4warp11MmaTensorOpINS6_ILi32ELi32ELi16EEEdSP_dSZ_dSV_NS12_17MmaTensorOpPolicyINSR_3MmaINS6_ILi8ELi8ELi4EEELi32EdSV_dSE_dSV_NSR_13OpMultiplyAddEEENSB_ILi1ELi1EEEEELi1ELb0EbEENSB_ILi0ELi0EEES1D_Li1EEELi3ELNS1_23SharedMemoryClearOptionE0EbEENS_8epilogue11threadblock8EpilogueIS7_S1C_Li1ENS1I_27PredicatedTileIteratorBlas3INS1I_26OutputTileOptimalThreadMapINS1I_15OutputTileShapeILi64ELi8ELi4ELi1ELi1EEENS1M_ILi1ELi4ELi1ELi1ELi4EEELi256ELi1ELi64EEEdLNS_8BlasModeE1EEENS1H_4warp24FragmentIteratorTensorOpIS14_S17_dNSK_IdLi2ELb1EEESV_EENS1S_20TileIteratorTensorOpIS14_S17_dSV_EENS1I_18SharedLoadIteratorINS1P_18CompactedThreadMapEdLi8EEENS1H_6thread17LinearCombinationIdLi1EddLNS21_9ScaleType4KindE0ELNS_15FloatRoundStyleE2EdEENSB_ILi0ELi4EEELi1ELi1EEENS4_30GemmIdentityThreadblockSwizzleILi1EEELNS_8FillModeE2EEEEEvNT_6ParamsE,@function
        .size           _ZN7cutlass6KernelINS_4gemm6kernel14RankKUniversalINS1_11threadblock13MmaMultistageINS1_9GemmShapeILi128ELi64ELi16EEENS_9transform11threadblock28PredicatedTileAccessIteratorINS_11MatrixShapeILi128ELi16EEEdNS_6layout11ColumnMajorELi1ENS8_31PitchLinearWarpStripedThreadMapINS_16PitchLinearShapeILi128ELi16EEELi256ENSG_ILi16ELi2EEELi1EEENS_5ArrayIdLi1ELb1EEELb0ENSD_9NoPermuteEEENS9_25RegularTileAccessIteratorISC_dNSD_43ColumnMajorTensorOpMultiplicandCongruous64bELi1ESJ_Li8EEELNS_4arch14CacheOperation4KindE0ENSA_INSB_ILi16ELi64EEEdNSD_8RowMajorELi0ENSF_INSG_ILi64ELi16EEELi256ESI_Li1EEESL_Lb0ESM_EENSO_ISU_dNSD_40RowMajorTensorOpMultiplicandCongruous64bELi0ESX_Li8EEELST_0EdSV_NS4_9MmaPolicyINS1_4warp11MmaTensorOpINS6_ILi32ELi32ELi16EEEdSP_dSZ_dSV_NS12_17MmaTensorOpPolicyINSR_3MmaINS6_ILi8ELi8ELi4EEELi32EdSV_dSE_dSV_NSR_13OpMultiplyAddEEENSB_ILi1ELi1EEEEELi1ELb0EbEENSB_ILi0ELi0EEES1D_Li1EEELi3ELNS1_23SharedMemoryClearOptionE0EbEENS_8epilogue11threadblock8EpilogueIS7_S1C_Li1ENS1I_27PredicatedTileIteratorBlas3INS1I_26OutputTileOptimalThreadMapINS1I_15OutputTileShapeILi64ELi8ELi4ELi1ELi1EEENS1M_ILi1ELi4ELi1ELi1ELi4EEELi256ELi1ELi64EEEdLNS_8BlasModeE1EEENS1H_4warp24FragmentIteratorTensorOpIS14_S17_dNSK_IdLi2ELb1EEESV_EENS1S_20TileIteratorTensorOpIS14_S17_dSV_EENS1I_18SharedLoadIteratorINS1P_18CompactedThreadMapEdLi8EEENS1H_6thread17LinearCombinationIdLi1EddLNS21_9ScaleType4KindE0ELNS_15FloatRoundStyleE2EdEENSB_ILi0ELi4EEELi1ELi1EEENS4_30GemmIdentityThreadblockSwizzleILi1EEELNS_8FillModeE2EEEEEvNT_6ParamsE,(.L_x_341 - _ZN7cutlass6KernelINS_4gemm6kernel14RankKUniversalINS1_11threadblock13MmaMultistageINS1_9GemmShapeILi128ELi64ELi16EEENS_9transform11threadblock28PredicatedTileAccessIteratorINS_11MatrixShapeILi128ELi16EEEdNS_6layout11ColumnMajorELi1ENS8_31PitchLinearWarpStripedThreadMapINS_16PitchLinearShapeILi128ELi16EEELi256ENSG_ILi16ELi2EEELi1EEENS_5ArrayIdLi1ELb1EEELb0ENSD_9NoPermuteEEENS9_25RegularTileAccessIteratorISC_dNSD_43ColumnMajorTensorOpMultiplicandCongruous64bELi1ESJ_Li8EEELNS_4arch14CacheOperation4KindE0ENSA_INSB_ILi16ELi64EEEdNSD_8RowMajorELi0ENSF_INSG_ILi64ELi16EEELi256ESI_Li1EEESL_Lb0ESM_EENSO_ISU_dNSD_40RowMajorTensorOpMultiplicandCongruous64bELi0ESX_Li8EEELST_0EdSV_NS4_9MmaPolicyINS1_4warp11MmaTensorOpINS6_ILi32ELi32ELi16EEEdSP_dSZ_dSV_NS12_17MmaTensorOpPolicyINSR_3MmaINS6_ILi8ELi8ELi4EEELi32EdSV_dSE_dSV_NSR_13OpMultiplyAddEEENSB_ILi1ELi1EEEEELi1ELb0EbEENSB_ILi0ELi0EEES1D_Li1EEELi3ELNS1_23SharedMemoryClearOptionE0EbEENS_8epilogue11threadblock8EpilogueIS7_S1C_Li1ENS1I_27PredicatedTileIteratorBlas3INS1I_26OutputTileOptimalThreadMapINS1I_15OutputTileShapeILi64ELi8ELi4ELi1ELi1EEENS1M_ILi1ELi4ELi1ELi1ELi4EEELi256ELi1ELi64EEEdLNS_8BlasModeE1EEENS1H_4warp24FragmentIteratorTensorOpIS14_S17_dNSK_IdLi2ELb1EEESV_EENS1S_20TileIteratorTensorOpIS14_S17_dSV_EENS1I_18SharedLoadIteratorINS1P_18CompactedThreadMapEdLi8EEENS1H_6thread17LinearCombinationIdLi1EddLNS21_9ScaleType4KindE0ELNS_15FloatRoundStyleE2EdEENSB_ILi0ELi4EEELi1ELi1EEENS4_30GemmIdentityThreadblockSwizzleILi1EEELNS_8FillModeE2EEEEEvNT_6ParamsE)
        .other          _ZN7cutlass6KernelINS_4gemm6kernel14RankKUniversalINS1_11threadblock13MmaMultistageINS1_9GemmShapeILi128ELi64ELi16EEENS_9transform11threadblock28PredicatedTileAccessIteratorINS_11MatrixShapeILi128ELi16EEEdNS_6layout11ColumnMajorELi1ENS8_31PitchLinearWarpStripedThreadMapINS_16PitchLinearShapeILi128ELi16EEELi256ENSG_ILi16ELi2EEELi1EEENS_5ArrayIdLi1ELb1EEELb0ENSD_9NoPermuteEEENS9_25RegularTileAccessIteratorISC_dNSD_43ColumnMajorTensorOpMultiplicandCongruous64bELi1ESJ_Li8EEELNS_4arch14CacheOperation4KindE0ENSA_INSB_ILi16ELi64EEEdNSD_8RowMajorELi0ENSF_INSG_ILi64ELi16EEELi256ESI_Li1EEESL_Lb0ESM_EENSO_ISU_dNSD_40RowMajorTensorOpMultiplicandCongruous64bELi0ESX_Li8EEELST_0EdSV_NS4_9MmaPolicyINS1_4warp11MmaTensorOpINS6_ILi32ELi32ELi16EEEdSP_dSZ_dSV_NS12_17MmaTensorOpPolicyINSR_3MmaINS6_ILi8ELi8ELi4EEELi32EdSV_dSE_dSV_NSR_13OpMultiplyAddEEENSB_ILi1ELi1EEEEELi1ELb0EbEENSB_ILi0ELi0EEES1D_Li1EEELi3ELNS1_23SharedMemoryClearOptionE0EbEENS_8epilogue11threadblock8EpilogueIS7_S1C_Li1ENS1I_27PredicatedTileIteratorBlas3INS1I_26OutputTileOptimalThreadMapINS1I_15OutputTileShapeILi64ELi8ELi4ELi1ELi1EEENS1M_ILi1ELi4ELi1ELi1ELi4EEELi256ELi1ELi64EEEdLNS_8BlasModeE1EEENS1H_4warp24FragmentIteratorTensorOpIS14_S17_dNSK_IdLi2ELb1EEESV_EENS1S_20TileIteratorTensorOpIS14_S17_dSV_EENS1I_18SharedLoadIteratorINS1P_18CompactedThreadMapEdLi8EEENS1H_6thread17LinearCombinationIdLi1EddLNS21_9ScaleType4KindE0ELNS_15FloatRoundStyleE2EdEENSB_ILi0ELi4EEELi1ELi1EEENS4_30GemmIdentityThreadblockSwizzleILi1EEELNS_8FillModeE2EEEEEvNT_6ParamsE,@"STO_CUDA_ENTRY STV_DEFAULT"
_ZN7cutlass6KernelINS_4gemm6kernel14RankKUniversalINS1_11threadblock13MmaMultistageINS1_9GemmShapeILi128ELi64ELi16EEENS_9transform11threadblock28PredicatedTileAccessIteratorINS_11MatrixShapeILi128ELi16EEEdNS_6layout11ColumnMajorELi1ENS8_31PitchLinearWarpStripedThreadMapINS_16PitchLinearShapeILi128ELi16EEELi256ENSG_ILi16ELi2EEELi1EEENS_5ArrayIdLi1ELb1EEELb0ENSD_9NoPermuteEEENS9_25RegularTileAccessIteratorISC_dNSD_43ColumnMajorTensorOpMultiplicandCongruous64bELi1ESJ_Li8EEELNS_4arch14CacheOperation4KindE0ENSA_INSB_ILi16ELi64EEEdNSD_8RowMajorELi0ENSF_INSG_ILi64ELi16EEELi256ESI_Li1EEESL_Lb0ESM_EENSO_ISU_dNSD_40RowMajorTensorOpMultiplicandCongruous64bELi0ESX_Li8EEELST_0EdSV_NS4_9MmaPolicyINS1_4warp11MmaTensorOpINS6_ILi32ELi32ELi16EEEdSP_dSZ_dSV_NS12_17MmaTensorOpPolicyINSR_3MmaINS6_ILi8ELi8ELi4EEELi32EdSV_dSE_dSV_NSR_13OpMultiplyAddEEENSB_ILi1ELi1EEEEELi1ELb0EbEENSB_ILi0ELi0EEES1D_Li1EEELi3ELNS1_23SharedMemoryClearOptionE0EbEENS_8epilogue11threadblock8EpilogueIS7_S1C_Li1ENS1I_27PredicatedTileIteratorBlas3INS1I_26OutputTileOptimalThreadMapINS1I_15OutputTileShapeILi64ELi8ELi4ELi1ELi1EEENS1M_ILi1ELi4ELi1ELi1ELi4EEELi256ELi1ELi64EEEdLNS_8BlasModeE1EEENS1H_4warp24FragmentIteratorTensorOpIS14_S17_dNSK_IdLi2ELb1EEESV_EENS1S_20TileIteratorTensorOpIS14_S17_dSV_EENS1I_18SharedLoadIteratorINS1P_18CompactedThreadMapEdLi8EEENS1H_6thread17LinearCombinationIdLi1EddLNS21_9ScaleType4KindE0ELNS_15FloatRoundStyleE2EdEENSB_ILi0ELi4EEELi1ELi1EEENS4_30GemmIdentityThreadblockSwizzleILi1EEELNS_8FillModeE2EEEEEvNT_6ParamsE:
[----:B------:R-:W-:Y:S08]  /*0000*/  LDC R1, c[0x0][0x28] ;  /* 0x00000a00ff017b82 */ /* 0x000ff00000000800 */
[----:B------:R-:W1:Y:S01]  /*0010*/  LDC.64 R2, c[0x0][0x2f8] ;  /* 0x0000be00ff027b82 */ /* 0x000e620000000a00 */
[----:B------:R-:W-:Y:S01]  /*0020*/  ULDC.64 UR6, c[0x0][0x2f0] ;  /* 0x0000bc0000067ab9 */ /* 0x000fe20000000a00 */
[----:B------:R-:W2:Y:S01]  /*0030*/  S2R R100, SR_CTAID.Z ;  /* 0x0000000000647919 */ /* 0x000ea20000002700 */
[----:B------:R-:W-:Y:S01]  /*0040*/  DSETP.NEU.AND P1, PT, RZ, UR6, PT ;  /* 0x00000006ff007e2a */ /* 0x000fe2000bf2d000 */
[----:B------:R-:W-:Y:S01]  /*0050*/  IMAD.MOV.U32 R0, RZ, RZ, -0x1 ;  /* 0xffffffffff007424 */ /* 0x000fe200078e00ff */
[----:B------:R-:W-:Y:S01]  /*0060*/  ULDC.U8 UR8, c[0x0][0x378] ;  /* 0x0000de0000087ab9 */ /* 0x000fe20000000000 */
[----:B------:R-:W-:Y:S01]  /*0070*/  ULDC UR13, c[0x0][0x228] ;  /* 0x00008a00000d7ab9 */ /* 0x000fe20000000800 */
[----:B------:R-:W-:Y:S01]  /*0080*/  ULDC.64 UR6, c[0x0][0x2f0] ;  /* 0x0000bc0000067ab9 */ /* 0x000fe20000000a00 */
[----:B------:R-:W3:Y:S01]  /*0090*/  S2UR UR5, SR_CTAID.Y ;  /* 0x00000000000579c3 */ /* 0x000ee20000002600 */
[----:B------:R-:W-:Y:S01]  /*00a0*/  ISETP.NE.AND P1, PT, RZ, UR8, !P1 ;  /* 0x00000008ff007c0c */ /* 0x000fe2000cf25270 */
[----:B------:R-:W-:Y:S01]  /*00b0*/  ULDC.64 UR8, c[0x0][0x2f8] ;  /* 0x0000be0000087ab9 */ /* 0x000fe20000000a00 */
[----:B------:R-:W-:Y:S01]  /*00c0*/  SHF.L.U32 R0, R0, UR13, RZ ;  /* 0x0000000d00007c19 */ /* 0x000fe200080006ff */
[----:B------:R-:W-:Y:S01]  /*00d0*/  IMAD.U32 R120, RZ, RZ, UR6 ;  /* 0x00000006ff787e24 */ /* 0x000fe2000f8e00ff */
[----:B------:R-:W-:Y:S01]  /*00e0*/  MOV R121, UR7 ;  /* 0x0000000700797c02 */ /* 0x000fe20008000f00 */
[----:B------:R-:W-:Y:S01]  /*00f0*/  IMAD.U32 R118, RZ, RZ, UR8 ;  /* 0x00000008ff767e24 */ /* 0x000fe2000f8e00ff */
[----:B------:R-:W-:Y:S01]  /*0100*/  MOV R119, UR9 ;  /* 0x0000000900777c02 */ /* 0x000fe20008000f00 */
[----:B------:R-:W4:Y:S01]  /*0110*/  S2UR UR4, SR_CTAID.X ;  /* 0x00000000000479c3 */ /* 0x000f220000002500 */
[----:B-1----:R-:W-:Y:S01]  /*0120*/  DSETP.EQ.AND P0, PT, R2, 1, PT ;  /* 0x3ff000000200742a */ /* 0x002fe20003f02000 */
[----:B---3--:R-:W-:Y:S01]  /*0130*/  USHF.L.U32 UR5, UR5, UR13, URZ ;  /* 0x0000000d05057299 */ /* 0x008fe2000800063f */
[----:B----4-:R-:W-:Y:S01]  /*0140*/  LOP3.LUT R108, R0, UR4, RZ, 0xc, !PT ;  /* 0x00000004006c7c12 */ /* 0x010fe2000f8e0cff */
[----:B------:R-:W-:-:S04]  /*0150*/  USHF.R.S32.HI UR13, URZ, UR13, UR4 ;  /* 0x0000000d3f0d7299 */ /* 0x000fc80008011404 */
[----:B------:R-:W-:-:S07]  /*0160*/  VIADD R108, R108, UR5 ;  /* 0x000000056c6c7c36 */ /* 0x000fce0008000000 */
[----:B--2---:R-:W-:Y:S05]  /*0170*/  @P1 EXIT P0 ;  /* 0x000000000000194d */ /* 0x004fea0000000000 */
[----:B------:R-:W1:Y:S01]  /*0180*/  LDC R0, c[0x0][0x21c] ;  /* 0x00008700ff007b82 */ /* 0x000e620000000800 */
[----:B------:R-:W-:Y:S02]  /*0190*/  ULDC UR4, c[0x0][0x220] ;  /* 0x0000880000047ab9 */ /* 0x000fe40000000800 */
[----:B------:R-:W-:-:S04]  /*01a0*/  ISETP.GE.AND P0, PT, R108, UR4, PT ;  /* 0x000000046c007c0c */ /* 0x000fc8000bf06270 */
[----:B-1----:R-:W-:-:S13]  /*01b0*/  ISETP.LE.OR P0, PT, R0, UR13, P0 ;  /* 0x0000000d00007c0c */ /* 0x002fda0008703670 */
[----:B------:R-:W-:Y:S05]  /*01c0*/  @P0 EXIT ;  /* 0x000000000000094d */ /* 0x000fea0003800000 */
[----:B------:R-:W-:Y:S01]  /*01d0*/  IMAD.SHL.U32 R107, R108, 0x40, RZ ;  /* 0x000000406c6b7824 */ /* 0x000fe200078e00ff */
[----:B------:R-:W-:-:S04]  /*01e0*/  USHF.L.U32 UR12, UR13, 0x7, URZ ;  /* 0x000000070d0c7899 */ /* 0x000fc8000800063f */
[----:B------:R-:W-:-:S04]  /*01f0*/  IADD3 R0, R107, 0x40, RZ ;  /* 0x000000406b007810 */ /* 0x000fc80007ffe0ff */
[----:B------:R-:W-:-:S13]  /*0200*/  ISETP.LE.AND P0, PT, R0, UR12, PT ;  /* 0x0000000c00007c0c */ /* 0x000fda000bf03270 */
[----:B------:R-:W-:Y:S05]  /*0210*/  @P0 EXIT ;  /* 0x000000000000094d */ /* 0x000fea0003800000 */
[----:B------:R-:W1:Y:S01]  /*0220*/  LDC R2, c[0x0][0x320] ;  /* 0x0000c800ff027b82 */ /* 0x000e620000000800 */
[----:B------:R-:W-:Y:S01]  /*0230*/  ULDC.64 UR6, c[0x0][0x330] ;  /* 0x0000cc0000067ab9 */ /* 0x000fe20000000a00 */
[----:B------:R-:W-:Y:S01]  /*0240*/  ULDC.64 UR4, c[0x0][0x338] ;  /* 0x0000ce0000047ab9 */ /* 0x000fe20000000a00 */
[----:B------:R-:W-:Y:S01]  /*0250*/  IMAD.U32 R4, RZ, RZ, UR6 ;  /* 0x00000006ff047e24 */ /* 0x000fe2000f8e00ff */
[----:B------:R-:W-:Y:S01]  /*0260*/  MOV R6, UR4 ;  /* 0x0000000400067c02 */ /* 0x000fe20008000f00 */
[----:B------:R-:W-:Y:S01]  /*0270*/  IMAD.U32 R5, RZ, RZ, UR7 ;  /* 0x00000007ff057e24 */ /* 0x000fe2000f8e00ff */
[----:B------:R-:W-:Y:S01]  /*0280*/  MOV R7, UR5 ;  /* 0x0000000500077c02 */ /* 0x000fe20008000f00 */
[----:B------:R-:W-:Y:S01]  /*0290*/  ULDC.64 UR14, c[0x0][0x208] ;  /* 0x00008200000e7ab9 */ /* 0x000fe20000000a00 */
[----:B-1----:R-:W-:-:S13]  /*02a0*/  ISETP.GE.U32.AND P0, PT, R2, 0x2, PT ;  /* 0x000000020200780c */ /* 0x002fda0003f06070 */
[----:B------:R-:W-:Y:S05]  /*02b0*/  @!P0 BRA `(.L_x_0) ;  /* 0x0000000000808947 */ /* 0x000fea0003800000 */
[----:B------:R-:W-:Y:S01]  /*02c0*/  ISETP.NE.AND P0, PT, R2, 0x2, PT ;  /* 0x000000020200780c */ /* 0x000fe20003f05270 */
[----:B------:R-:W-:Y:S01]  /*02d0*/  ULDC UR4, c[0x0][0x218] ;  /* 0x0000860000047ab9 */ /* 0x000fe20000000800 */
[----:B------:R-:W-:Y:S01]  /*02e0*/  IMAD.MOV.U32 R19, RZ, RZ, RZ ;  /* 0x000000ffff137224 */ /* 0x000fe200078e00ff */
[----:B------:R-:W-:-:S10]  /*02f0*/  MOV R0, UR4 ;  /* 0x0000000400007c02 */ /* 0x000fd40008000f00 */
[----:B------:R-:W-:Y:S05]  /*0300*/  @!P0 BRA `(.L_x_1) ;  /* 0x0000000000248947 */ /* 0x000fea0003800000 */
[----:B------:R-:W-:-:S13]  /*0310*/  ISETP.NE.AND P0, PT, R2, 0x3, PT ;  /* 0x000000030200780c */ /* 0x000fda0003f05270 */
[----:B------:R-:W-:Y:S05]  /*0320*/  @P0 BRA `(.L_x_2) ;  /* 0x0000000000800947 */ /* 0x000fea0003800000 */
[----:B------:R-:W1:Y:S08]  /*0330*/  LDC.64 R4, c[0x0][0x330] ;  /* 0x0000cc00ff047b82 */ /* 0x000e700000000a00 */
[----:B------:R-:W2:Y:S01]  /*0340*/  LDC.64 R6, c[0x0][0x338] ;  /* 0x0000ce00ff067b82 */ /* 0x000ea20000000a00 */
[----:B-1----:R-:W-:-:S06]  /*0350*/  IMAD.WIDE R4, R100, 0x8, R4 ;  /* 0x0000000864047825 */ /* 0x002fcc00078e0204 */
[----:B------:R-:W4:Y:S01]  /*0360*/  LDG.E.64 R4, desc[UR14][R4.64] ;  /* 0x0000000e04047981 */ /* 0x000f22000c1e1b00 */
[----:B--2---:R-:W-:-:S06]  /*0370*/  IMAD.WIDE R6, R100, 0x8, R6 ;  /* 0x0000000864067825 */ /* 0x004fcc00078e0206 */
[----:B------:R-:W4:Y:S01]  /*0380*/  LDG.E.64 R6, desc[UR14][R6.64] ;  /* 0x0000000e06067981 */ /* 0x000f22000c1e1b00 */
[----:B------:R-:W-:Y:S05]  /*0390*/  BRA `(.L_x_2) ;  /* 0x0000000000647947 */ /* 0x000fea0003800000 */
.L_x_1:
[----:B------:R-:W1:Y:S01]  /*03a0*/  LDC.64 R8, c[0x0][0x350] ;  /* 0x0000d400ff087b82 */ /* 0x000e620000000a00 */
[----:B------:R-:W-:-:S07]  /*03b0*/  SHF.R.S32.HI R13, RZ, 0x1f, R100 ;  /* 0x0000001fff0d7819 */ /* 0x000fce0000011464 */
[----:B------:R-:W2:Y:S08]  /*03c0*/  LDC.64 R2, c[0x0][0x358] ;  /* 0x0000d600ff027b82 */ /* 0x000eb00000000a00 */
[----:B------:R-:W3:Y:S08]  /*03d0*/  LDC.64 R4, c[0x0][0x330] ;  /* 0x0000cc00ff047b82 */ /* 0x000ef00000000a00 */
[----:B------:R-:W4:Y:S01]  /*03e0*/  LDC.64 R6, c[0x0][0x338] ;  /* 0x0000ce00ff067b82 */ /* 0x000f220000000a00 */
[----:B-1----:R-:W-:-:S02]  /*03f0*/  IMAD R11, R13, R8, RZ ;  /* 0x000000080d0b7224 */ /* 0x002fc400078e02ff */
[----:B------:R-:W-:-:S04]  /*0400*/  IMAD.WIDE.U32 R14, R100, R8, RZ ;  /* 0x00000008640e7225 */ /* 0x000fc800078e00ff */
[C---:B------:R-:W-:Y:S02]  /*0410*/  IMAD R9, R100.reuse, R9, R11 ;  /* 0x0000000964097224 */ /* 0x040fe400078e020b */
[-C--:B--2---:R-:W-:Y:S02]  /*0420*/  IMAD R10, R13, R2.reuse, RZ ;  /* 0x000000020d0a7224 */ /* 0x084fe400078e02ff */
[----:B------:R-:W-:Y:S01]  /*0430*/  IMAD.WIDE.U32 R12, R100, R2, RZ ;  /* 0x00000002640c7225 */ /* 0x000fe200078e00ff */
[----:B------:R-:W-:-:S03]  /*0440*/  IADD3 R9, R15, R9, RZ ;  /* 0x000000090f097210 */ /* 0x000fc60007ffe0ff */
[----:B------:R-:W-:Y:S01]  /*0450*/  IMAD R3, R100, R3, R10 ;  /* 0x0000000364037224 */ /* 0x000fe200078e020a */
[----:B---3--:R-:W-:-:S04]  /*0460*/  LEA R4, P1, R14, R4, 0x3 ;  /* 0x000000040e047211 */ /* 0x008fc800078218ff */
[----:B------:R-:W-:Y:S02]  /*0470*/  IADD3 R3, R13, R3, RZ ;  /* 0x000000030d037210 */ /* 0x000fe40007ffe0ff */
[----:B------:R-:W-:Y:S02]  /*0480*/  LEA.HI.X R5, R14, R5, R9, 0x3, P1 ;  /* 0x000000050e057211 */ /* 0x000fe400008f1c09 */
[----:B----4-:R-:W-:-:S04]  /*0490*/  LEA R6, P0, R12, R6, 0x3 ;  /* 0x000000060c067211 */ /* 0x010fc800078018ff */
[----:B------:R-:W-:Y:S01]  /*04a0*/  LEA.HI.X R7, R12, R7, R3, 0x3, P0 ;  /* 0x000000070c077211 */ /* 0x000fe200000f1c03 */
[----:B------:R-:W-:Y:S08]  /*04b0*/  BRA `(.L_x_2) ;  /* 0x00000000001c7947 */ /* 0x000ff00003800000 */
.L_x_0:
[----:B------:R-:W1:Y:S01]  /*04c0*/  LDC R0, c[0x0][0x224] ;  /* 0x00008900ff007b82 */ /* 0x000e620000000800 */
[----:B------:R-:W-:-:S07]  /*04d0*/  IADD3 R2, R100, 0x1, RZ ;  /* 0x0000000164027810 */ /* 0x000fce0007ffe0ff */
[----:B------:R-:W2:Y:S01]  /*04e0*/  LDC R19, c[0x0][0x328] ;  /* 0x0000ca00ff137b82 */ /* 0x000ea20000000800 */
[C---:B-1----:R-:W-:Y:S01]  /*04f0*/  ISETP.GE.AND P0, PT, R2.reuse, R0, PT ;  /* 0x000000000200720c */ /* 0x042fe20003f06270 */
[-C--:B--2---:R-:W-:Y:S02]  /*0500*/  IMAD R0, R2, R19.reuse, RZ ;  /* 0x0000001302007224 */ /* 0x084fe400078e02ff */
[----:B------:R-:W-:-:S10]  /*0510*/  IMAD R19, R100, R19, RZ ;  /* 0x0000001364137224 */ /* 0x000fd400078e02ff */
[----:B------:R-:W1:Y:S02]  /*0520*/  @P0 LDC R0, c[0x0][0x218] ;  /* 0x00008600ff000b82 */ /* 0x000e640000000800 */
.L_x_2:
[----:B------:R-:W2:Y:S01]  /*0530*/  S2R R3, SR_TID.X ;  /* 0x0000000000037919 */ /* 0x000ea20000002100 */
[C-C-:B-1----:R-:W-:Y:S01]  /*0540*/  IMAD.IADD R9, R0.reuse, 0x1, -R19.reuse ;  /* 0x0000000100097824 */ /* 0x142fe200078e0a13 */
[----:B------:R-:W-:Y:S01]  /*0550*/  ULDC.64 UR10, c[0x0][0x240] ;  /* 0x00009000000a7ab9 */ /* 0x000fe20000000a00 */
[----:B------:R-:W-:Y:S01]  /*0560*/  ULDC.64 UR4, c[0x0][0x248] ;  /* 0x0000920000047ab9 */ /* 0x000fe20000000a00 */
[----:B------:R-:W-:Y:S01]  /*0570*/  IADD3 R84, R0, 0xf, -R19 ;  /* 0x0000000f00547810 */ /* 0x000fe20007ffe813 */
[----:B------:R-:W-:Y:S01]  /*0580*/  UIADD3 UR6, UP0, UR10, -UR4, URZ ;  /* 0x800000040a067290 */ /* 0x000fe2000ff1e03f */
[----:B------:R-:W-:Y:S01]  /*0590*/  SHF.R.S32.HI R24, RZ, 0x1f, R9 ;  /* 0x0000001fff187819 */ /* 0x000fe20000011409 */
[----:B------:R-:W-:Y:S01]  /*05a0*/  ULDC.64 UR8, c[0x0][0x260] ;  /* 0x0000980000087ab9 */ /* 0x000fe20000000a00 */
[----:B------:R-:W-:Y:S01]  /*05b0*/  LOP3.LUT R10, R84, 0xfffffff0, RZ, 0xc0, !PT ;  /* 0xfffffff0540a7812 */ /* 0x000fe200078ec0ff */
[----:B------:R-:W-:Y:S01]  /*05c0*/  UIADD3.X UR7, UR11, ~UR5, URZ, UP0, !UPT ;  /* 0x800000050b077290 */ /* 0x000fe200087fe43f */
[----:B------:R-:W-:Y:S01]  /*05d0*/  LEA.HI R24, R24, R9, RZ, 0x4 ;  /* 0x0000000918187211 */ /* 0x000fe200078f20ff */
[----:B------:R-:W-:Y:S01]  /*05e0*/  VIADD R8, R84, 0xf ;  /* 0x0000000f54087836 */ /* 0x000fe20000000000 */
[----:B------:R-:W-:Y:S01]  /*05f0*/  ULDC.64 UR4, c[0x0][0x230] ;  /* 0x00008c0000047ab9 */ /* 0x000fe20000000a00 */
[----:B------:R-:W-:-:S02]  /*0600*/  ISETP.NE.AND P4, PT, R10, 0x10, PT ;  /* 0x000000100a00780c */ /* 0x000fc40003f85270 */
[----:B------:R-:W-:Y:S02]  /*0610*/  CS2R R54, SRZ ;  /* 0x0000000000367805 */ /* 0x000fe4000001ff00 */
[----:B------:R-:W-:Y:S02]  /*0620*/  LOP3.LUT R24, R24, 0xfffffff0, RZ, 0xc0, !PT ;  /* 0xfffffff018187812 */ /* 0x000fe400078ec0ff */
[----:B------:R-:W-:Y:S02]  /*0630*/  CS2R R52, SRZ ;  /* 0x0000000000347805 */ /* 0x000fe4000001ff00 */
[----:B------:R-:W-:Y:S02]  /*0640*/  ISETP.GE.U32.AND P6, PT, R8, 0x1f, PT ;  /* 0x0000001f0800780c */ /* 0x000fe40003fc6070 */
[----:B------:R-:W-:Y:S02]  /*0650*/  CS2R R50, SRZ ;  /* 0x0000000000327805 */ /* 0x000fe4000001ff00 */
[----:B------:R-:W-:Y:S01]  /*0660*/  CS2R R48, SRZ ;  /* 0x0000000000307805 */ /* 0x000fe2000001ff00 */
[----:B------:R-:W-:Y:S01]  /*0670*/  IMAD.IADD R24, R9, 0x1, -R24 ;  /* 0x0000000109187824 */ /* 0x000fe200078e0a18 */
[----:B------:R-:W-:-:S02]  /*0680*/  CS2R R58, SRZ ;  /* 0x00000000003a7805 */ /* 0x000fc4000001ff00 */
[----:B------:R-:W-:Y:S02]  /*0690*/  CS2R R56, SRZ ;  /* 0x0000000000387805 */ /* 0x000fe4000001ff00 */
[----:B------:R-:W-:Y:S02]  /*06a0*/  CS2R R46, SRZ ;  /* 0x00000000002e7805 */ /* 0x000fe4000001ff00 */
[----:B------:R-:W-:Y:S02]  /*06b0*/  CS2R R44, SRZ ;  /* 0x00000000002c7805 */ /* 0x000fe4000001ff00 */
[----:B------:R-:W-:Y:S02]  /*06c0*/  ISETP.NE.AND P0, PT, R24, RZ, PT ;  /* 0x000000ff1800720c */ /* 0x000fe40003f05270 */
[----:B------:R-:W-:Y:S02]  /*06d0*/  CS2R R62, SRZ ;  /* 0x00000000003e7805 */ /* 0x000fe4000001ff00 */
[----:B------:R-:W-:-:S02]  /*06e0*/  CS2R R60, SRZ ;  /* 0x00000000003c7805 */ /* 0x000fc4000001ff00 */
[----:B------:R-:W-:Y:S02]  /*06f0*/  CS2R R42, SRZ ;  /* 0x00000000002a7805 */ /* 0x000fe4000001ff00 */
[----:B------:R-:W-:Y:S02]  /*0700*/  SEL R24, R24, 0x10, P0 ;  /* 0x0000001018187807 */ /* 0x000fe40000000000 */
[----:B------:R-:W-:Y:S02]  /*0710*/  CS2R R40, SRZ ;  /* 0x0000000000287805 */ /* 0x000fe4000001ff00 */
[----:B------:R-:W-:Y:S02]  /*0720*/  CS2R R30, SRZ ;  /* 0x00000000001e7805 */ /* 0x000fe4000001ff00 */
[----:B--2---:R-:W-:Y:S02]  /*0730*/  SHF.R.S32.HI R106, RZ, 0x1f, R3 ;  /* 0x0000001fff6a7819 */ /* 0x004fe40000011403 */
[----:B------:R-:W-:-:S02]  /*0740*/  CS2R R66, SRZ ;  /* 0x0000000000427805 */ /* 0x000fc4000001ff00 */
[----:B------:R-:W-:Y:S01]  /*0750*/  SHF.R.S32.HI R9, RZ, 0x1f, R24 ;  /* 0x0000001fff097819 */ /* 0x000fe20000011418 */
[----:B------:R-:W-:Y:S01]  /*0760*/  IMAD.WIDE.U32 R20, R24, UR4, RZ ;  /* 0x0000000418147c25 */ /* 0x000fe2000f8e00ff */
[----:B------:R-:W-:Y:S02]  /*0770*/  LEA.HI R105, R106, R3, RZ, 0x5 ;  /* 0x000000036a697211 */ /* 0x000fe400078f28ff */
[----:B------:R-:W-:Y:S02]  /*0780*/  CS2R R64, SRZ ;  /* 0x0000000000407805 */ /* 0x000fe4000001ff00 */
[----:B------:R-:W-:Y:S01]  /*0790*/  VIADDMNMX R0, R19, R24, R0, PT ;  /* 0x0000001813007246 */ /* 0x000fe20003800100 */
[----:B------:R-:W-:Y:S01]  /*07a0*/  IMAD R11, R9, UR4, RZ ;  /* 0x00000004090b7c24 */ /* 0x000fe2000f8e02ff */
[----:B------:R-:W-:Y:S02]  /*07b0*/  LOP3.LUT R104, R105, 0xffffffe0, RZ, 0xc0, !PT ;  /* 0xffffffe069687812 */ /* 0x000fe400078ec0ff */
[----:B------:R-:W-:-:S02]  /*07c0*/  CS2R R38, SRZ ;  /* 0x0000000000267805 */ /* 0x000fc4000001ff00 */
[----:B------:R-:W-:Y:S02]  /*07d0*/  SHF.R.S32.HI R105, RZ, 0x5, R105 ;  /* 0x00000005ff697819 */ /* 0x000fe40000011469 */
[----:B------:R-:W-:Y:S01]  /*07e0*/  CS2R R36, SRZ ;  /* 0x0000000000247805 */ /* 0x000fe2000001ff00 */
[----:B------:R-:W-:Y:S01]  /*07f0*/  BAR.SYNC.DEFER_BLOCKING 0x0 ;  /* 0x0000000000007b1d */ /* 0x000fe20000010000 */
[----:B------:R-:W-:Y:S01]  /*0800*/  IMAD.IADD R104, R3, 0x1, -R104 ;  /* 0x0000000103687824 */ /* 0x000fe200078e0a68 */
[----:B------:R-:W-:Y:S01]  /*0810*/  LEA R86, P0, R20, UR6, 0x3 ;  /* 0x0000000614567c11 */ /* 0x000fe2000f8018ff */
[----:B------:R-:W-:Y:S01]  /*0820*/  IMAD.SHL.U32 R2, R105, 0x2, RZ ;  /* 0x0000000269027824 */ /* 0x000fe200078e00ff */
[----:B------:R-:W-:Y:S02]  /*0830*/  CS2R R34, SRZ ;  /* 0x0000000000227805 */ /* 0x000fe4000001ff00 */
[----:B------:R-:W-:Y:S02]  /*0840*/  CS2R R32, SRZ ;  /* 0x0000000000207805 */ /* 0x000fe4000001ff00 */
[----:B------:R-:W-:-:S02]  /*0850*/  SHF.R.S32.HI R13, RZ, 0x1f, R104 ;  /* 0x0000001fff0d7819 */ /* 0x000fc40000011468 */
[----:B------:R-:W-:Y:S02]  /*0860*/  LOP3.LUT R103, R3, 0x1f, RZ, 0xc0, !PT ;  /* 0x0000001f03677812 */ /* 0x000fe400078ec0ff */
[----:B------:R-:W-:-:S04]  /*0870*/  LEA.HI R13, R13, R104, RZ, 0x4 ;  /* 0x000000680d0d7211 */ /* 0x000fc800078f20ff */
[C---:B------:R-:W-:Y:S01]  /*0880*/  LEA.HI.SX32 R23, R13.reuse, R2, 0x1c ;  /* 0x000000020d177211 */ /* 0x040fe200078fe2ff */
[----:B------:R-:W-:Y:S01]  /*0890*/  IMAD R2, R24, UR5, R11 ;  /* 0x0000000518027c24 */ /* 0x000fe2000f8e020b */
[----:B------:R-:W-:-:S03]  /*08a0*/  LOP3.LUT R13, R13, 0xfffffff0, RZ, 0xc0, !PT ;  /* 0xfffffff00d0d7812 */ /* 0x000fc600078ec0ff */
[----:B------:R-:W-:Y:S02]  /*08b0*/  IMAD.IADD R19, R23, 0x1, R19 ;  /* 0x0000000117137824 */ /* 0x000fe400078e0213 */
[----:B------:R-:W-:Y:S02]  /*08c0*/  IMAD.IADD R14, R104, 0x1, -R13 ;  /* 0x00000001680e7824 */ /* 0x000fe400078e0a0d */
[----:B------:R-:W-:Y:S01]  /*08d0*/  IMAD.IADD R2, R21, 0x1, R2 ;  /* 0x0000000115027824 */ /* 0x000fe200078e0202 */
[----:B------:R-:W-:Y:S01]  /*08e0*/  SHF.R.S32.HI R16, RZ, 0x1f, R19 ;  /* 0x0000001fff107819 */ /* 0x000fe20000011413 */
[----:B------:R-:W-:Y:S01]  /*08f0*/  VIADD R12, R14, UR12 ;  /* 0x0000000c0e0c7c36 */ /* 0x000fe20008000000 */
[----:B------:R-:W-:Y:S01]  /*0900*/  ISETP.GE.AND P5, PT, R19, R0, PT ;  /* 0x000000001300720c */ /* 0x000fe20003fa6270 */
[----:B------:R-:W-:Y:S01]  /*0910*/  IMAD.IADD R10, R107, 0x1, R14 ;  /* 0x000000016b0a7824 */ /* 0x000fe200078e020e */
[----:B------:R-:W-:Y:S01]  /*0920*/  LEA.HI.X R2, R20, UR7, R2, 0x3, P0 ;  /* 0x0000000714027c11 */ /* 0x000fe200080f1c02 */
[----:B------:R-:W-:Y:S01]  /*0930*/  IMAD R8, R16, UR4, RZ ;  /* 0x0000000410087c24 */ /* 0x000fe2000f8e02ff */
[----:B------:R-:W-:Y:S01]  /*0940*/  SHF.R.S32.HI R13, RZ, 0x1f, R12 ;  /* 0x0000001fff0d7819 */ /* 0x000fe2000001140c */
[----:B------:R-:W-:Y:S01]  /*0950*/  ULDC.64 UR6, c[0x0][0x250] ;  /* 0x0000940000067ab9 */ /* 0x000fe20000000a00 */
[----:B------:R-:W-:Y:S01]  /*0960*/  SHF.R.S32.HI R11, RZ, 0x1f, R10 ;  /* 0x0000001fff0b7819 */ /* 0x000fe2000001140a */
[----:B------:R-:W-:-:S02]  /*0970*/  IMAD R9, R9, UR6, RZ ;  /* 0x0000000609097c24 */ /* 0x000fc4000f8e02ff */
[C---:B------:R-:W-:Y:S02]  /*0980*/  IMAD R8, R19.reuse, UR5, R8 ;  /* 0x0000000513087c24 */ /* 0x040fe4000f8e0208 */
[----:B------:R-:W-:Y:S01]  /*0990*/  IMAD.WIDE.U32 R20, R19, UR4, R12 ;  /* 0x0000000413147c25 */ /* 0x000fe2000f8e000c */
[----:B------:R-:W-:Y:S02]  /*09a0*/  ULDC.64 UR4, c[0x0][0x268] ;  /* 0x00009a0000047ab9 */ /* 0x000fe40000000a00 */
[----:B------:R-:W-:Y:S01]  /*09b0*/  UIADD3 UR4, UP0, UR8, -UR4, URZ ;  /* 0x8000000408047290 */ /* 0x000fe2000ff1e03f */
[----:B------:R-:W-:Y:S01]  /*09c0*/  IMAD R16, R16, UR6, RZ ;  /* 0x0000000610107c24 */ /* 0x000fe2000f8e02ff */
[----:B----4-:R-:W-:Y:S01]  /*09d0*/  LEA R4, P2, R20, R4, 0x3 ;  /* 0x0000000414047211 */ /* 0x010fe200078418ff */
[C---:B------:R-:W-:Y:S01]  /*09e0*/  IMAD R0, R24.reuse, UR7, R9 ;  /* 0x0000000718007c24 */ /* 0x040fe2000f8e0209 */
[----:B------:R-:W-:Y:S01]  /*09f0*/  UIADD3.X UR5, UR9, ~UR5, URZ, UP0, !UPT ;  /* 0x8000000509057290 */ /* 0x000fe200087fe43f */
[----:B------:R-:W-:-:S04]  /*0a00*/  IMAD.WIDE.U32 R24, R24, UR6, RZ ;  /* 0x0000000618187c25 */ /* 0x000fc8000f8e00ff */
[C---:B------:R-:W-:Y:S01]  /*0a10*/  IMAD R16, R19.reuse, UR7, R16 ;  /* 0x0000000713107c24 */ /* 0x040fe2000f8e0210 */
[----:B------:R-:W-:Y:S01]  /*0a20*/  LEA R88, P0, R24, UR4, 0x3 ;  /* 0x0000000418587c11 */ /* 0x000fe2000f8018ff */
[----:B------:R-:W-:Y:S01]  /*0a30*/  IMAD.WIDE.U32 R18, R19, UR6, R10 ;  /* 0x0000000613127c25 */ /* 0x000fe2000f8e000a */
[----:B------:R-:W1:Y:S03]  /*0a40*/  S2UR UR6, SR_CgaCtaId ;  /* 0x00000000000679c3 */ /* 0x000e660000008800 */
[----:B------:R-:W-:Y:S01]  /*0a50*/  IMAD.IADD R0, R25, 0x1, R0 ;  /* 0x0000000119007824 */ /* 0x000fe200078e0200 */
[----:B------:R-:W-:Y:S01]  /*0a60*/  LEA R6, P1, R18, R6, 0x3 ;  /* 0x0000000612067211 */ /* 0x000fe200078218ff */
[----:B------:R-:W-:Y:S02]  /*0a70*/  IMAD.IADD R16, R19, 0x1, R16 ;  /* 0x0000000113107824 */ /* 0x000fe400078e0210 */
[----:B------:R-:W-:Y:S01]  /*0a80*/  IMAD.IADD R8, R21, 0x1, R8 ;  /* 0x0000000115087824 */ /* 0x000fe200078e0208 */
[----:B------:R-:W-:Y:S01]  /*0a90*/  LEA.HI.X R0, R24, UR5, R0, 0x3, P0 ;  /* 0x0000000518007c11 */ /* 0x000fe200080f1c00 */
[----:B------:R-:W-:Y:S01]  /*0aa0*/  ULDC.64 UR4, c[0x0][0x210] ;  /* 0x0000840000047ab9 */ /* 0x000fe20000000a00 */
[----:B------:R-:W-:Y:S01]  /*0ab0*/  LEA.HI.X R7, R18, R7, R16, 0x3, P1 ;  /* 0x0000000712077211 */ /* 0x000fe200008f1c10 */
[C---:B------:R-:W-:Y:S01]  /*0ac0*/  VIADD R19, R12.reuse, 0x10 ;  /* 0x000000100c137836 */ /* 0x040fe20000000000 */
[C---:B------:R-:W-:Y:S01]  /*0ad0*/  ISETP.LT.AND P0, PT, R12.reuse, UR4, !P5 ;  /* 0x000000040c007c0c */ /* 0x040fe2000ef01270 */
[----:B------:R-:W-:Y:S01]  /*0ae0*/  VIADD R18, R12, 0x20 ;  /* 0x000000200c127836 */ /* 0x000fe20000000000 */
[----:B------:R-:W-:Y:S01]  /*0af0*/  LEA.HI.X R5, R20, R5, R8, 0x3, P2 ;  /* 0x0000000514057211 */ /* 0x000fe200010f1c08 */
[C---:B------:R-:W-:Y:S01]  /*0b00*/  VIADD R17, R12.reuse, 0x30 ;  /* 0x000000300c117836 */ /* 0x040fe20000000000 */
[----:B------:R-:W-:Y:S01]  /*0b10*/  SHF.R.S32.HI R8, RZ, 0x1f, R23 ;  /* 0x0000001fff087819 */ /* 0x000fe20000011417 */
[----:B------:R-:W-:Y:S01]  /*0b20*/  VIADD R15, R12, 0x50 ;  /* 0x000000500c0f7836 */ /* 0x000fe20000000000 */
[----:B------:R-:W-:Y:S01]  /*0b30*/  ISETP.LT.AND P1, PT, R19, UR4, !P5 ;  /* 0x0000000413007c0c */ /* 0x000fe2000ef21270 */
[----:B------:R-:W-:Y:S01]  /*0b40*/  IMAD.SHL.U32 R11, R14, 0x4, RZ ;  /* 0x000000040e0b7824 */ /* 0x000fe200078e00ff */
[----:B------:R-:W-:Y:S01]  /*0b50*/  ISETP.LT.AND P2, PT, R18, UR4, !P5 ;  /* 0x0000000412007c0c */ /* 0x000fe2000ef41270 */
[----:B------:R-:W-:Y:S01]  /*0b60*/  VIADD R16, R12, 0x40 ;  /* 0x000000400c107836 */ /* 0x000fe20000000000 */
[----:B------:R-:W-:Y:S01]  /*0b70*/  ISETP.LT.AND P3, PT, R17, UR4, !P5 ;  /* 0x0000000411007c0c */ /* 0x000fe2000ef61270 */
[C---:B------:R-:W-:Y:S01]  /*0b80*/  VIADD R25, R10.reuse, 0x20 ;  /* 0x000000200a197836 */ /* 0x040fe20000000000 */
[----:B------:R-:W-:Y:S01]  /*0b90*/  SEL R13, RZ, 0x1, !P0 ;  /* 0x00000001ff0d7807 */ /* 0x000fe20004000000 */
[----:B------:R-:W-:Y:S01]  /*0ba0*/  VIADD R24, R10, 0x30 ;  /* 0x000000300a187836 */ /* 0x000fe20000000000 */
[----:B------:R-:W-:-:S02]  /*0bb0*/  LEA.HI R9, R8, R23, RZ, 0x2 ;  /* 0x0000001708097211 */ /* 0x000fc400078f10ff */
[----:B------:R-:W-:Y:S02]  /*0bc0*/  LOP3.LUT R8, R14, 0x6, RZ, 0xc0, !PT ;  /* 0x000000060e087812 */ /* 0x000fe400078ec0ff */
[----:B------:R-:W-:Y:S02]  /*0bd0*/  P2R R13, PR, R13, 0xf ;  /* 0x0000000f0d0d7803 */ /* 0x000fe40000000000 */
[----:B------:R-:W-:Y:S02]  /*0be0*/  ISETP.GE.AND P0, PT, R12, UR4, PT ;  /* 0x000000040c007c0c */ /* 0x000fe4000bf06270 */
[----:B------:R-:W-:Y:S02]  /*0bf0*/  SHF.R.S32.HI R21, RZ, 0x1f, R14 ;  /* 0x0000001fff157819 */ /* 0x000fe4000001140e */
[----:B------:R-:W-:Y:S02]  /*0c00*/  LOP3.LUT R9, R9, 0xfffffffc, RZ, 0xc0, !PT ;  /* 0xfffffffc09097812 */ /* 0x000fe400078ec0ff */
[----:B------:R-:W-:-:S02]  /*0c10*/  SHF.R.U32.HI R8, RZ, 0x1, R8 ;  /* 0x00000001ff087819 */ /* 0x000fc40000011608 */
[----:B------:R-:W-:Y:S01]  /*0c20*/  SEL R20, RZ, 0x1, P0 ;  /* 0x00000001ff147807 */ /* 0x000fe20000000000 */
[----:B------:R-:W-:Y:S01]  /*0c30*/  IMAD.IADD R23, R23, 0x1, -R9 ;  /* 0x0000000117177824 */ /* 0x000fe200078e0a09 */
[----:B------:R-:W-:Y:S01]  /*0c40*/  LEA.HI R21, R21, R14, RZ, 0x3 ;  /* 0x0000000e15157211 */ /* 0x000fe200078f18ff */
[----:B------:R-:W-:Y:S01]  /*0c50*/  VIADD R14, R12, 0x60 ;  /* 0x000000600c0e7836 */ /* 0x000fe20000000000 */
[----:B------:R-:W-:Y:S02]  /*0c60*/  ISETP.LT.AND P0, PT, R15, UR4, !P5 ;  /* 0x000000040f007c0c */ /* 0x000fe4000ef01270 */
[----:B------:R-:W-:Y:S02]  /*0c70*/  ISETP.GE.AND P2, PT, R10, UR5, PT ;  /* 0x000000050a007c0c */ /* 0x000fe4000bf46270 */
[----:B------:R-:W-:Y:S02]  /*0c80*/  LOP3.LUT R22, R8, 0x4, R11, 0xf8, !PT ;  /* 0x0000000408167812 */ /* 0x000fe400078ef80b */
[----:B------:R-:W-:Y:S01]  /*0c90*/  LOP3.LUT R8, R9, R8, RZ, 0xfc, !PT ;  /* 0x0000000809087212 */ /* 0x000fe200078efcff */
[----:B------:R-:W-:Y:S01]  /*0ca0*/  VIADD R9, R12, 0x70 ;  /* 0x000000700c097836 */ /* 0x000fe20000000000 */
[----:B------:R-:W-:-:S02]  /*0cb0*/  SEL R28, RZ, 0x200, !P0 ;  /* 0x00000200ff1c7807 */ /* 0x000fc40004000000 */
[----:B------:R-:W-:Y:S02]  /*0cc0*/  SEL R12, RZ, 0x1, P2 ;  /* 0x00000001ff0c7807 */ /* 0x000fe40001000000 */
[----:B------:R-:W-:Y:S02]  /*0cd0*/  ISETP.GE.AND P0, PT, R19, UR4, PT ;  /* 0x0000000413007c0c */ /* 0x000fe4000bf06270 */
[----:B------:R-:W-:Y:S02]  /*0ce0*/  ISETP.LT.AND P2, PT, R14, UR4, !P5 ;  /* 0x000000040e007c0c */ /* 0x000fe4000ef41270 */
[----:B------:R-:W-:Y:S02]  /*0cf0*/  SEL R19, RZ, 0xffffffff, P0 ;  /* 0xffffffffff137807 */ /* 0x000fe40000000000 */
[C---:B------:R-:W-:Y:S02]  /*0d00*/  ISETP.LT.AND P1, PT, R16.reuse, UR4, !P5 ;  /* 0x0000000410007c0c */ /* 0x040fe4000ef21270 */
[----:B------:R-:W-:Y:S01]  /*0d10*/  SEL R27, RZ, 0x400, !P2 ;  /* 0x00000400ff1b7807 */ /* 0x000fe20005000000 */
[----:B------:R-:W-:Y:S01]  /*0d20*/  IMAD.SHL.U32 R19, R19, 0x2, RZ ;  /* 0x0000000213137824 */ /* 0x000fe200078e00ff */
[----:B------:R-:W-:-:S02]  /*0d30*/  ISETP.GE.AND P0, PT, R16, UR4, PT ;  /* 0x0000000410007c0c */ /* 0x000fc4000bf06270 */
[----:B------:R-:W-:Y:S02]  /*0d40*/  ISETP.GE.AND P2, PT, R18, UR4, PT ;  /* 0x0000000412007c0c */ /* 0x000fe4000bf46270 */
[----:B------:R-:W-:Y:S02]  /*0d50*/  SEL R11, RZ, 0x100, !P1 ;  /* 0x00000100ff0b7807 */ /* 0x000fe40004800000 */
[----:B------:R-:W-:Y:S02]  /*0d60*/  SEL R16, RZ, 0x100, P0 ;  /* 0x00000100ff107807 */ /* 0x000fe40000000000 */
[C---:B------:R-:W-:Y:S02]  /*0d70*/  ISETP.LT.AND P1, PT, R9.reuse, UR4, !P5 ;  /* 0x0000000409007c0c */ /* 0x040fe4000ef21270 */
[----:B------:R-:W-:Y:S02]  /*0d80*/  SEL R18, RZ, 0x4, P2 ;  /* 0x00000004ff127807 */ /* 0x000fe40001000000 */
[----:B------:R-:W-:Y:S01]  /*0d90*/  ISETP.GE.AND P0, PT, R9, UR4, PT ;  /* 0x0000000409007c0c */ /* 0x000fe2000bf06270 */
[----:B------:R-:W-:Y:S01]  /*0da0*/  VIADD R9, R10, 0x10 ;  /* 0x000000100a097836 */ /* 0x000fe20000000000 */
[----:B------:R-:W-:-:S02]  /*0db0*/  ISETP.GE.AND P2, PT, R15, UR4, PT ;  /* 0x000000040f007c0c */ /* 0x000fc4000bf46270 */
[----:B------:R-:W-:Y:S02]  /*0dc0*/  SEL R26, RZ, 0x800, !P1 ;  /* 0x00000800ff1a7807 */ /* 0x000fe40004800000 */
[----:B------:R-:W-:Y:S02]  /*0dd0*/  SEL R15, RZ, 0x200, P2 ;  /* 0x00000200ff0f7807 */ /* 0x000fe40001000000 */
[----:B------:R-:W-:Y:S02]  /*0de0*/  ISETP.GE.AND P2, PT, R9, UR5, PT ;  /* 0x0000000509007c0c */ /* 0x000fe4000bf46270 */
[----:B------:R-:W-:Y:S02]  /*0df0*/  ISETP.GE.AND P1, PT, R17, UR4, PT ;  /* 0x0000000411007c0c */ /* 0x000fe4000bf26270 */
[----:B------:R-:W-:Y:S02]  /*0e00*/  LOP3.LUT R28, R28, R11, R13, 0xfe, !PT ;  /* 0x0000000b1c1c7212 */ /* 0x000fe400078efe0d */
[----:B------:R-:W-:-:S02]  /*0e10*/  SEL R11, RZ, 0xffffffff, P2 ;  /* 0xffffffffff0b7807 */ /* 0x000fc40001000000 */
[----:B------:R-:W-:Y:S02]  /*0e20*/  SEL R17, RZ, 0x8, P1 ;  /* 0x00000008ff117807 */ /* 0x000fe40000800000 */
[----:B------:R-:W-:Y:S01]  /*0e30*/  LOP3.LUT R26, R26, R27, R28, 0xfe, !PT ;  /* 0x0000001b1a1a7212 */ /* 0x000fe200078efe1c */
[----:B------:R-:W-:Y:S01]  /*0e40*/  IMAD.SHL.U32 R11, R11, 0x2, RZ ;  /* 0x000000020b0b7824 */ /* 0x000fe200078e00ff */
[----:B------:R-:W-:Y:S01]  /*0e50*/  ISETP.GE.AND P1, PT, R14, UR4, PT ;  /* 0x000000040e007c0c */ /* 0x000fe2000bf26270 */
[----:B------:R-:W-:Y:S01]  /*0e60*/  UMOV UR4, 0x400 ;  /* 0x0000040000047882 */ /* 0x000fe20000000000 */
[----:B------:R-:W-:Y:S01]  /*0e70*/  SEL R26, R26, RZ, P6 ;  /* 0x000000ff1a1a7207 */ /* 0x000fe20003000000 */
[----:B-1----:R-:W-:Y:S01]  /*0e80*/  ULEA UR6, UR6, UR4, 0x18 ;  /* 0x0000000406067291 */ /* 0x002fe2000f8ec03f */
[----:B------:R-:W-:Y:S02]  /*0e90*/  SEL R14, RZ, 0x400, P1 ;  /* 0x00000400ff0e7807 */ /* 0x000fe40000800000 */
[----:B------:R-:W-:-:S02]  /*0ea0*/  CS2R R28, SRZ ;  /* 0x00000000001c7805 */ /* 0x000fc4000001ff00 */
[----:B------:R-:W-:Y:S01]  /*0eb0*/  LOP3.LUT R19, R19, 0x2, R20, 0xe2, !PT ;  /* 0x0000000213137812 */ /* 0x000fe200078ee214 */
[----:B------:R-:W-:Y:S01]  /*0ec0*/  IMAD.SHL.U32 R20, R23, 0x2, RZ ;  /* 0x0000000217147824 */ /* 0x000fe200078e00ff */
[----:B------:R-:W-:Y:S02]  /*0ed0*/  ISETP.GE.AND P1, PT, R25, UR5, PT ;  /* 0x0000000519007c0c */ /* 0x000fe4000bf26270 */
[----:B------:R-:W-:Y:S02]  /*0ee0*/  SHF.R.S32.HI R21, RZ, 0x3, R21 ;  /* 0x00000003ff157819 */ /* 0x000fe40000011415 */
[----:B------:R-:W-:Y:S02]  /*0ef0*/  LOP3.LUT R22, R22, 0x1, R23, 0x78, !PT ;  /* 0x0000000116167812 */ /* 0x000fe400078e7817 */
[----:B------:R-:W-:Y:S02]  /*0f00*/  SEL R13, RZ, 0x800, P0 ;  /* 0x00000800ff0d7807 */ /* 0x000fe40000000000 */
[----:B------:R-:W-:Y:S01]  /*0f10*/  ISETP.GE.AND P2, PT, R24, UR5, PT ;  /* 0x0000000518007c0c */ /* 0x000fe2000bf46270 */
[----:B------:R-:W-:Y:S01]  /*0f20*/  IMAD R21, R22, 0x2, R21 ;  /* 0x0000000216157824 */ /* 0x000fe200078e0215 */
[----:B------:R-:W-:Y:S01]  /*0f30*/  LOP3.LUT R11, R11, 0x2, R12, 0xe2, !PT ;  /* 0x000000020b0b7812 */ /* 0x000fe200078ee20c */
[----:B------:R-:W-:Y:S01]  /*0f40*/  IMAD.SHL.U32 R12, R26, 0x8, RZ ;  /* 0x000000081a0c7824 */ /* 0x000fe200078e00ff */
[----:B------:R-:W-:-:S02]  /*0f50*/  ISETP.LT.AND P0, PT, R10, UR5, !P5 ;  /* 0x000000050a007c0c */ /* 0x000fc4000ef01270 */
[----:B------:R-:W-:Y:S02]  /*0f60*/  CS2R R22, SRZ ;  /* 0x0000000000167805 */ /* 0x000fe4000001ff00 */
[----:B------:R-:W-:Y:S02]  /*0f70*/  LOP3.LUT R17, R17, R18, R19, 0xfe, !PT ;  /* 0x0000001211117212 */ /* 0x000fe400078efe13 */
[----:B------:R-:W-:Y:S02]  /*0f80*/  CS2R R18, SRZ ;  /* 0x0000000000127805 */ /* 0x000fe4000001ff00 */
[----:B------:R-:W-:Y:S02]  /*0f90*/  SEL R10, RZ, 0x4, P1 ;  /* 0x00000004ff0a7807 */ /* 0x000fe40000800000 */
[----:B------:R-:W-:Y:S02]  /*0fa0*/  ISETP.LT.AND P1, PT, R9, UR5, !P5 ;  /* 0x0000000509007c0c */ /* 0x000fe4000ef21270 */
[----:B------:R-:W-:-:S02]  /*0fb0*/  SEL R9, RZ, 0x8, P2 ;  /* 0x00000008ff097807 */ /* 0x000fc40001000000 */
[----:B------:R-:W-:Y:S02]  /*0fc0*/  ISETP.LT.AND P2, PT, R25, UR5, !P5 ;  /* 0x0000000519007c0c */ /* 0x000fe4000ef41270 */
[----:B------:R-:W-:Y:S02]  /*0fd0*/  ISETP.LT.AND P3, PT, R24, UR5, !P5 ;  /* 0x0000000518007c0c */ /* 0x000fe4000ef61270 */
[----:B------:R-:W-:Y:S02]  /*0fe0*/  CS2R R24, SRZ ;  /* 0x0000000000187805 */ /* 0x000fe4000001ff00 */
[----:B------:R-:W-:Y:S02]  /*0ff0*/  LOP3.LUT R15, R15, R16, R17, 0xfe, !PT ;  /* 0x000000100f0f7212 */ /* 0x000fe400078efe11 */
[----:B------:R-:W-:Y:S02]  /*1000*/  SEL R16, RZ, 0x1, !P0 ;  /* 0x00000001ff107807 */ /* 0x000fe40004000000 */
[----:B------:R-:W-:Y:S01]  /*1010*/  LOP3.LUT P5, RZ, R12, 0x8, RZ, 0xc0, !PT ;  /* 0x000000080cff7812 */ /* 0x000fe200078ac0ff */
[----:B------:R-:W-:Y:S01]  /*1020*/  IMAD.SHL.U32 R12, R26, 0x4, RZ ;  /* 0x000000041a0c7824 */ /* 0x000fe200078e00ff */
[----:B------:R-:W-:-:S02]  /*1030*/  LOP3.LUT R21, R21, 0x4, R20, 0x78, !PT ;  /* 0x0000000415157812 */ /* 0x000fc400078e7814 */
[----:B------:R-:W-:Y:S02]  /*1040*/  P2R R16, PR, R16, 0xf ;  /* 0x0000000f10107803 */ /* 0x000fe40000000000 */
[----:B------:R-:W-:Y:S01]  /*1050*/  IADD3 R86, P0, R86, R4, RZ ;  /* 0x0000000456567210 */ /* 0x000fe20007f1e0ff */
[----:B------:R-:W-:Y:S01]  /*1060*/  IMAD R21, R8, 0x80, R21 ;  /* 0x0000008008157824 */ /* 0x000fe200078e0215 */
[----:B------:R-:W-:Y:S01]  /*1070*/  LOP3.LUT R9, R9, R10, R11, 0xfe, !PT ;  /* 0x0000000a09097212 */ /* 0x000fe200078efe0b */
[----:B------:R-:W-:Y:S01]  /*1080*/  IMAD.SHL.U32 R11, R26, 0x2, RZ ;  /* 0x000000021a0b7824 */ /* 0x000fe200078e00ff */
[----:B------:R-:W-:Y:S01]  /*1090*/  LOP3.LUT P2, RZ, R12, 0x8, RZ, 0xc0, !PT ;  /* 0x000000080cff7812 */ /* 0x000fe2000784c0ff */
[----:B------:R-:W-:Y:S01]  /*10a0*/  IMAD.X R87, R2, 0x1, R5, P0 ;  /* 0x0000000102577824 */ /* 0x000fe200000e0605 */
[----:B------:R-:W-:Y:S01]  /*10b0*/  LOP3.LUT R10, R26, 0x100, RZ, 0xc0, !PT ;  /* 0x000001001a0a7812 */ /* 0x000fe200078ec0ff */
[----:B------:R-:W-:Y:S01]  /*10c0*/  IMAD R101, R8, -0x40, R21 ;  /* 0xffffffc008657824 */ /* 0x000fe200078e0215 */
[----:B------:R-:W-:-:S02]  /*10d0*/  LOP3.LUT R2, R26, 0x200, RZ, 0xc0, !PT ;  /* 0x000002001a027812 */ /* 0x000fc400078ec0ff */
[----:B------:R-:W-:Y:S02]  /*10e0*/  LOP3.LUT P1, RZ, R11, 0x8, RZ, 0xc0, !PT ;  /* 0x000000080bff7812 */ /* 0x000fe4000782c0ff */
[----:B------:R-:W-:Y:S02]  /*10f0*/  LOP3.LUT R8, R26, 0x400, RZ, 0xc0, !PT ;  /* 0x000004001a087812 */ /* 0x000fe400078ec0ff */
[----:B------:R-:W-:Y:S02]  /*1100*/  LEA R102, R21, UR6, 0x3 ;  /* 0x0000000615667c11 */ /* 0x000fe4000f8e18ff */
[----:B------:R-:W-:Y:S02]  /*1110*/  CS2R R20, SRZ ;  /* 0x0000000000147805 */ /* 0x000fe4000001ff00 */
[----:B------:R-:W-:Y:S02]  /*1120*/  SHF.R.U32.HI R10, RZ, 0x5, R10 ;  /* 0x00000005ff0a7819 */ /* 0x000fe4000001160a */
[----:B------:R-:W-:Y:S01]  /*1130*/  SHF.R.U32.HI R2, RZ, 0x6, R2 ;  /* 0x00000006ff027819 */ /* 0x000fe20000011602 */
[----:B------:R-:W-:Y:S01]  /*1140*/  @!PT LDS RZ, [RZ] ;  /* 0x00000000fffff984 */ /* 0x000fe20000000800 */
[----:B------:R-:W-:Y:S01]  /*1150*/  @!PT LDS RZ, [RZ] ;  /* 0x00000000fffff984 */ /* 0x000fe20000000800 */
[----:B------:R-:W-:Y:S01]  /*1160*/  @!PT LDS RZ, [RZ] ;  /* 0x00000000fffff984 */ /* 0x000fe20000000800 */
[----:B------:R-:W-:Y:S01]  /*1170*/  LDGSTS.E.LTC128B.64 [R102], desc[UR14][R4.64], P5 ;  /* 0x0000000004667fae */ /* 0x000fe2000a921b4e */
[----:B------:R-:W-:-:S02]  /*1180*/  SHF.R.U32.HI R8, RZ, 0x7, R8 ;  /* 0x00000007ff087819 */ /* 0x000fc40000011608 */
[----:B------:R-:W-:Y:S01]  /*1190*/  LOP3.LUT P3, RZ, R26, 0x8, RZ, 0xc0, !PT ;  /* 0x000000081aff7812 */ /* 0x000fe2000786c0ff */
[----:B------:R-:W-:Y:S01]  /*11a0*/  LDGSTS.E.LTC128B.64 [R102+0x80], desc[UR14][R4.64+0x80], P2 ;  /* 0x0008008004667fae */ /* 0x000fe20009121b4e */
[----:B------:R-:W-:Y:S02]  /*11b0*/  ISETP.NE.U32.AND P0, PT, R10, RZ, PT ;  /* 0x000000ff0a00720c */ /* 0x000fe40003f05070 */
[----:B------:R-:W-:Y:S02]  /*11c0*/  CS2R R10, SRZ ;  /* 0x00000000000a7805 */ /* 0x000fe4000001ff00 */
[----:B------:R-:W-:Y:S01]  /*11d0*/  SEL R16, R16, RZ, P6 ;  /* 0x000000ff10107207 */ /* 0x000fe20003000000 */
[----:B------:R-:W-:Y:S01]  /*11e0*/  LDGSTS.E.LTC128B.64 [R102+0x100], desc[UR14][R4.64+0x100], P1 ;  /* 0x0010010004667fae */ /* 0x000fe20008921b4e */
[----:B------:R-:W-:Y:S02]  /*11f0*/  LOP3.LUT R26, R26, 0x800, RZ, 0xc0, !PT ;  /* 0x000008001a1a7812 */ /* 0x000fe400078ec0ff */
[----:B------:R-:W-:Y:S01]  /*1200*/  ISETP.NE.U32.AND P5, PT, R2, RZ, PT ;  /* 0x000000ff0200720c */ /* 0x000fe20003fa5070 */
[----:B------:R-:W-:Y:S01]  /*1210*/  IMAD.SHL.U32 R2, R16, 0x4, RZ ;  /* 0x0000000410027824 */ /* 0x000fe200078e00ff */
[----:B------:R-:W-:Y:S01]  /*1220*/  ISETP.NE.U32.AND P2, PT, R8, RZ, PT ;  /* 0x000000ff0800720c */ /* 0x000fe20003f45070 */
[----:B------:R-:W-:Y:S01]  /*1230*/  IMAD.SHL.U32 R8, R16, 0x8, RZ ;  /* 0x0000000810087824 */ /* 0x000fe200078e00ff */
[----:B------:R-:W-:Y:S01]  /*1240*/  SHF.R.U32.HI R26, RZ, 0x8, R26 ;  /* 0x00000008ff1a7819 */ /* 0x000fe2000001161a */
[----:B------:R-:W-:Y:S01]  /*1250*/  LDGSTS.E.LTC128B.64 [R102+0x180], desc[UR14][R4.64+0x180], P3 ;  /* 0x0018018004667fae */ /* 0x000fe20009921b4e */
[----:B------:R-:W-:-:S02]  /*1260*/  SEL R109, R9, RZ, P4 ;  /* 0x000000ff096d7207 */ /* 0x000fc40002000000 */
[----:B------:R-:W-:Y:S01]  /*1270*/  LOP3.LUT R13, R13, R14, R15, 0xfe, !PT ;  /* 0x0000000e0d0d7212 */ /* 0x000fe200078efe0f */
[----:B------:R-:W-:Y:S01]  /*1280*/  LDGSTS.E.LTC128B.64 [R102+0x200], desc[UR14][R4.64+0x200], P0 ;  /* 0x0020020004667fae */ /* 0x000fe20008121b4e */
[----:B------:R-:W-:Y:S02]  /*1290*/  ISETP.NE.U32.AND P1, PT, R26, RZ, PT ;  /* 0x000000ff1a00720c */ /* 0x000fe40003f25070 */
[----:B------:R-:W-:Y:S02]  /*12a0*/  CS2R R26, SRZ ;  /* 0x00000000001a7805 */ /* 0x000fe4000001ff00 */
[----:B------:R-:W-:Y:S01]  /*12b0*/  LOP3.LUT P6, RZ, R2, 0x8, RZ, 0xc0, !PT ;  /* 0x0000000802ff7812 */ /* 0x000fe200078cc0ff */
[----:B------:R-:W-:Y:S01]  /*12c0*/  IMAD.SHL.U32 R2, R109, 0x8, RZ ;  /* 0x000000086d027824 */ /* 0x000fe200078e00ff */
[----:B------:R-:W-:Y:S01]  /*12d0*/  SEL R111, R13, RZ, P4 ;  /* 0x000000ff0d6f7207 */ /* 0x000fe20002000000 */
[----:B------:R-:W-:Y:S01]  /*12e0*/  LDGSTS.E.LTC128B.64 [R102+0x280], desc[UR14][R4.64+0x280], P5 ;  /* 0x0028028004667fae */ /* 0x000fe2000a921b4e */
[C---:B------:R-:W-:Y:S01]  /*12f0*/  LOP3.LUT P0, RZ, R16.reuse, 0x8, RZ, 0xc0, !PT ;  /* 0x0000000810ff7812 */ /* 0x040fe2000780c0ff */
[----:B------:R-:W-:Y:S01]  /*1300*/  IMAD.SHL.U32 R16, R16, 0x2, RZ ;  /* 0x0000000210107824 */ /* 0x000fe200078e00ff */
[----:B------:R-:W-:Y:S01]  /*1310*/  LOP3.LUT P3, RZ, R8, 0x8, RZ, 0xc0, !PT ;  /* 0x0000000808ff7812 */ /* 0x000fe2000786c0ff */
[----:B------:R-:W-:Y:S01]  /*1320*/  LDGSTS.E.LTC128B.64 [R102+0x300], desc[UR14][R4.64+0x300], P2 ;  /* 0x0030030004667fae */ /* 0x000fe20009121b4e */
[----:B------:R-:W-:Y:S01]  /*1330*/  LOP3.LUT P2, RZ, R2, 0x8, RZ, 0xc0, !PT ;  /* 0x0000000802ff7812 */ /* 0x000fe2000784c0ff */
[C---:B------:R-:W-:Y:S01]  /*1340*/  IMAD.SHL.U32 R2, R111.reuse, 0x8, RZ ;  /* 0x000000086f027824 */ /* 0x040fe200078e00ff */
[----:B------:R-:W-:Y:S01]  /*1350*/  LOP3.LUT P4, RZ, R16, 0x8, RZ, 0xc0, !PT ;  /* 0x0000000810ff7812 */ /* 0x000fe2000788c0ff */
[----:B------:R1:W-:Y:S01]  /*1360*/  LDGSTS.E.LTC128B.64 [R102+0x380], desc[UR14][R4.64+0x380], P1 ;  /* 0x0038038004667fae */ /* 0x0003e20008921b4e */
[----:B------:R-:W-:Y:S01]  /*1370*/  IADD3 R88, P1, R88, R6, RZ ;  /* 0x0000000658587210 */ /* 0x000fe20007f3e0ff */
[C---:B------:R-:W-:Y:S01]  /*1380*/  IMAD.SHL.U32 R8, R111.reuse, 0x2, RZ ;  /* 0x000000026f087824 */ /* 0x040fe200078e00ff */
[----:B------:R-:W-:Y:S01]  /*1390*/  LOP3.LUT P5, RZ, R2, 0x8, RZ, 0xc0, !PT ;  /* 0x0000000802ff7812 */ /* 0x000fe200078ac0ff */
[----:B------:R-:W-:Y:S01]  /*13a0*/  IMAD.SHL.U32 R2, R111, 0x4, RZ ;  /* 0x000000046f027824 */ /* 0x000fe200078e00ff */
[----:B------:R-:W-:Y:S01]  /*13b0*/  LEA R101, R101, UR6, 0x3 ;  /* 0x0000000665657c11 */ /* 0x000fe2000f8e18ff */
[----:B------:R-:W-:Y:S01]  /*13c0*/  IMAD.X R89, R0, 0x1, R7, P1 ;  /* 0x0000000100597824 */ /* 0x000fe200008e0607 */
[----:B------:R-:W-:-:S02]  /*13d0*/  LOP3.LUT R0, R111, 0x200, RZ, 0xc0, !PT ;  /* 0x000002006f007812 */ /* 0x000fc400078ec0ff */
[----:B------:R-:W-:Y:S02]  /*13e0*/  CS2R R16, SRZ ;  /* 0x0000000000107805 */ /* 0x000fe4000001ff00 */
[----:B------:R-:W-:Y:S01]  /*13f0*/  LOP3.LUT P1, RZ, R2, 0x8, RZ, 0xc0, !PT ;  /* 0x0000000802ff7812 */ /* 0x000fe2000782c0ff */
[----:B------:R-:W-:Y:S01]  /*1400*/  LDGSTS.E.LTC128B.64 [R101+0xc000], desc[UR14][R6.64], P3 ;  /* 0x0c00000006657fae */ /* 0x000fe20009921b4e */
[----:B------:R-:W-:Y:S02]  /*1410*/  LOP3.LUT R2, R111, 0x100, RZ, 0xc0, !PT ;  /* 0x000001006f027812 */ /* 0x000fe400078ec0ff */
[----:B------:R-:W-:Y:S02]  /*1420*/  CS2R R14, SRZ ;  /* 0x00000000000e7805 */ /* 0x000fe4000001ff00 */
[----:B------:R-:W-:Y:S01]  /*1430*/  SHF.R.U32.HI R0, RZ, 0x6, R0 ;  /* 0x00000006ff007819 */ /* 0x000fe20000011600 */
[----:B------:R-:W-:Y:S01]  /*1440*/  LDGSTS.E.LTC128B.64 [R101+0xc080], desc[UR14][R6.64+0x80], P6 ;  /* 0x0c08008006657fae */ /* 0x000fe2000b121b4e */
[----:B------:R-:W-:-:S02]  /*1450*/  SHF.R.U32.HI R2, RZ, 0x5, R2 ;  /* 0x00000005ff027819 */ /* 0x000fc40000011602 */
[----:B------:R-:W-:Y:S02]  /*1460*/  CS2R R12, SRZ ;  /* 0x00000000000c7805 */ /* 0x000fe4000001ff00 */
[----:B------:R-:W-:Y:S01]  /*1470*/  LOP3.LUT P3, RZ, R8, 0x8, RZ, 0xc0, !PT ;  /* 0x0000000808ff7812 */ /* 0x000fe2000786c0ff */
[----:B------:R-:W-:Y:S01]  /*1480*/  LDGSTS.E.LTC128B.64 [R101+0xc100], desc[UR14][R6.64+0x100], P4 ;  /* 0x0c10010006657fae */ /* 0x000fe2000a121b4e */
[----:B------:R-:W-:Y:S02]  /*1490*/  ISETP.NE.U32.AND P4, PT, R2, RZ, PT ;  /* 0x000000ff0200720c */ /* 0x000fe40003f85070 */
[----:B------:R-:W-:Y:S02]  /*14a0*/  CS2R R8, SRZ ;  /* 0x0000000000087805 */ /* 0x000fe4000001ff00 */
[----:B------:R-:W-:Y:S01]  /*14b0*/  LOP3.LUT R2, R111, 0x400, RZ, 0xc0, !PT ;  /* 0x000004006f027812 */ /* 0x000fe200078ec0ff */
[----:B------:R2:W-:Y:S01]  /*14c0*/  LDGSTS.E.LTC128B.64 [R101+0xc180], desc[UR14][R6.64+0x180], P0 ;  /* 0x0c18018006657fae */ /* 0x0005e20008121b4e */
[----:B------:R-:W-:-:S02]  /*14d0*/  ISETP.NE.U32.AND P0, PT, R0, RZ, PT ;  /* 0x000000ff0000720c */ /* 0x000fc40003f05070 */
[C---:B------:R-:W-:Y:S01]  /*14e0*/  LOP3.LUT R0, R111.reuse, 0x800, RZ, 0xc0, !PT ;  /* 0x000008006f007812 */ /* 0x040fe200078ec0ff */
[----:B------:R-:W0:Y:S01]  /*14f0*/  LDGDEPBAR ;  /* 0x00000000000079af */ /* 0x000e220000000000 */
[----:B-1----:R-:W-:Y:S02]  /*1500*/  SHF.R.U32.HI R4, RZ, 0x5, R3 ;  /* 0x00000005ff047819 */ /* 0x002fe40000011603 */
[----:B------:R-:W-:Y:S01]  /*1510*/  LOP3.LUT P6, RZ, R111, 0x8, RZ, 0xc0, !PT ;  /* 0x000000086fff7812 */ /* 0x000fe200078cc0ff */
[----:B------:R1:W-:Y:S01]  /*1520*/  LDGSTS.E.LTC128B.64 [R102+0x4000], desc[UR14][R86.64], P5 ;  /* 0x0400000056667fae */ /* 0x0003e2000a921b4e */
[----:B------:R-:W-:Y:S02]  /*1530*/  SHF.R.U32.HI R2, RZ, 0x7, R2 ;  /* 0x00000007ff027819 */ /* 0x000fe40000011602 */
[----:B------:R-:W-:Y:S01]  /*1540*/  SHF.R.U32.HI R0, RZ, 0x8, R0 ;  /* 0x00000008ff007819 */ /* 0x000fe20000011600 */
[----:B------:R-:W3:Y:S01]  /*1550*/  SHFL.IDX PT, R4, R4, RZ, 0x1f ;  /* 0x00001fff04047589 */ /* 0x000ee200000e0000 */
[----:B------:R-:W-:Y:S01]  /*1560*/  ISETP.NE.U32.AND P5, PT, R2, RZ, PT ;  /* 0x000000ff0200720c */ /* 0x000fe20003fa5070 */
[----:B------:R-:W-:-:S02]  /*1570*/  IMAD.SHL.U32 R2, R109, 0x4, RZ ;  /* 0x000000046d027824 */ /* 0x000fc400078e00ff */
[----:B------:R1:W-:Y:S01]  /*1580*/  LDGSTS.E.LTC128B.64 [R102+0x4080], desc[UR14][R86.64+0x80], P1 ;  /* 0x0408008056667fae */ /* 0x0003e20008921b4e */
[----:B------:R-:W-:Y:S01]  /*1590*/  ISETP.NE.U32.AND P1, PT, R0, RZ, PT ;  /* 0x000000ff0000720c */ /* 0x000fe20003f25070 */
[----:B------:R-:W-:Y:S02]  /*15a0*/  IMAD.SHL.U32 R0, R109, 0x2, RZ ;  /* 0x000000026d007824 */ /* 0x000fe400078e00ff */
[----:B------:R1:W-:Y:S01]  /*15b0*/  LDGSTS.E.LTC128B.64 [R102+0x4100], desc[UR14][R86.64+0x100], P3 ;  /* 0x0410010056667fae */ /* 0x0003e20009921b4e */
[----:B------:R-:W-:-:S03]  /*15c0*/  LOP3.LUT P3, RZ, R2, 0x8, RZ, 0xc0, !PT ;  /* 0x0000000802ff7812 */ /* 0x000fc6000786c0ff */
[----:B------:R1:W-:Y:S01]  /*15d0*/  LDGSTS.E.LTC128B.64 [R102+0x4180], desc[UR14][R86.64+0x180], P6 ;  /* 0x0418018056667fae */ /* 0x0003e2000b121b4e */
[----:B------:R-:W-:Y:S02]  /*15e0*/  LOP3.LUT P6, RZ, R0, 0x8, RZ, 0xc0, !PT ;  /* 0x0000000800ff7812 */ /* 0x000fe400078cc0ff */
[----:B--2---:R-:W-:Y:S01]  /*15f0*/  CS2R R6, SRZ ;  /* 0x0000000000067805 */ /* 0x004fe2000001ff00 */
[----:B------:R1:W-:Y:S01]  /*1600*/  LDGSTS.E.LTC128B.64 [R102+0x4200], desc[UR14][R86.64+0x200], P4 ;  /* 0x0420020056667fae */ /* 0x0003e2000a121b4e */
[----:B------:R-:W-:-:S03]  /*1610*/  LOP3.LUT P4, RZ, R109, 0x8, RZ, 0xc0, !PT ;  /* 0x000000086dff7812 */ /* 0x000fc6000788c0ff */
[----:B------:R1:W-:Y:S01]  /*1620*/  LDGSTS.E.LTC128B.64 [R102+0x4280], desc[UR14][R86.64+0x280], P0 ;  /* 0x0428028056667fae */ /* 0x0003e20008121b4e */
[----:B------:R-:W-:Y:S02]  /*1630*/  ISETP.GE.AND P0, PT, R84, 0x10, PT ;  /* 0x000000105400780c */ /* 0x000fe40003f06270 */
[----:B---3--:R-:W-:Y:S01]  /*1640*/  R2UR UR5, R4 ;  /* 0x00000000040572ca */ /* 0x008fe200000e0000 */
[----:B------:R1:W-:Y:S01]  /*1650*/  LDGSTS.E.LTC128B.64 [R102+0x4300], desc[UR14][R86.64+0x300], P5 ;  /* 0x0430030056667fae */ /* 0x0003e2000a921b4e */
[----:B------:R-:W-:-:S03]  /*1660*/  CS2R R4, SRZ ;  /* 0x0000000000047805 */ /* 0x000fc6000001ff00 */
[----:B------:R1:W-:Y:S04]  /*1670*/  LDGSTS.E.LTC128B.64 [R102+0x4380], desc[UR14][R86.64+0x380], P1 ;  /* 0x0438038056667fae */ /* 0x0003e80008921b4e */
[----:B------:R1:W-:Y:S04]  /*1680*/  LDGSTS.E.LTC128B.64 [R101+0xe000], desc[UR14][R88.64], P2 ;  /* 0x0e00000058657fae */ /* 0x0003e80009121b4e */
[----:B------:R1:W-:Y:S01]  /*1690*/  LDGSTS.E.LTC128B.64 [R101+0xe080], desc[UR14][R88.64+0x80], P3 ;  /* 0x0e08008058657fae */ /* 0x0003e20009921b4e */
[----:B------:R-:W-:-:S03]  /*16a0*/  USHF.R.S32.HI UR17, URZ, 0x1f, UR5 ;  /* 0x0000001f3f117899 */ /* 0x000fc60008011405 */
[----:B------:R1:W-:Y:S01]  /*16b0*/  LDGSTS.E.LTC128B.64 [R101+0xe100], desc[UR14][R88.64+0x100], P6 ;  /* 0x0e10010058657fae */ /* 0x0003e2000b121b4e */
[----:B------:R-:W-:-:S03]  /*16c0*/  ULEA.HI UR17, UR17, UR5, URZ, 0x3 ;  /* 0x0000000511117291 */ /* 0x000fc6000f8f183f */
[----:B------:R1:W-:Y:S01]  /*16d0*/  LDGSTS.E.LTC128B.64 [R101+0xe180], desc[UR14][R88.64+0x180], P4 ;  /* 0x0e18018058657fae */ /* 0x0003e2000a121b4e */
[----:B------:R-:W-:Y:S02]  /*16e0*/  ULOP3.LUT UR4, UR17, 0xfffffff8, URZ, 0xc0, !UPT ;  /* 0xfffffff811047892 */ /* 0x000fe4000f8ec03f */
[----:B------:R-:W-:Y:S01]  /*16f0*/  USHF.R.S32.HI UR17, URZ, 0x3, UR17 ;  /* 0x000000033f117899 */ /* 0x000fe20008011411 */
[----:B------:R-:W0:Y:S01]  /*1700*/  LDGDEPBAR ;  /* 0x00000000000079af */ /* 0x000e220000000000 */
[----:B------:R-:W-:-:S04]  /*1710*/  UIADD3 UR4, UR5, -UR4, URZ ;  /* 0x8000000405047290 */ /* 0x000fc8000fffe03f */
[----:B------:R-:W-:-:S04]  /*1720*/  USHF.R.S32.HI UR7, URZ, 0x1f, UR4 ;  /* 0x0000001f3f077899 */ /* 0x000fc80008011404 */
[----:B------:R-:W-:-:S04]  /*1730*/  ULEA.HI UR7, UR7, UR4, URZ, 0x2 ;  /* 0x0000000407077291 */ /* 0x000fc8000f8f103f */
[----:B------:R-:W-:Y:S02]  /*1740*/  ULOP3.LUT UR16, UR7, 0xfffffffc, URZ, 0xc0, !UPT ;  /* 0xfffffffc07107892 */ /* 0x000fe4000f8ec03f */
[----:B------:R-:W-:Y:S02]  /*1750*/  USHF.R.S32.HI UR7, URZ, 0x2, UR7 ;  /* 0x000000023f077899 */ /* 0x000fe40008011407 */
[----:B------:R-:W-:Y:S01]  /*1760*/  UIADD3 UR16, UR4, -UR16, URZ ;  /* 0x8000001004107290 */ /* 0x000fe2000fffe03f */
[----:B------:R-:W-:-:S04]  /*1770*/  DEPBAR.LE SB0, 0x1 ;  /* 0x000080400000791a */ /* 0x000fc80000000000 */
[----:B------:R-:W-:Y:S06]  /*1780*/  BAR.SYNC.DEFER_BLOCKING 0x0 ;  /* 0x0000000000007b1d */ /* 0x000fec0000010000 */
[----:B-1----:R-:W-:Y:S05]  /*1790*/  @!P0 BRA `(.L_x_3) ;  /* 0x0000001000248947 */ /* 0x002fea0003800000 */
[----:B------:R-:W-:Y:S01]  /*17a0*/  SHF.R.U32.HI R0, RZ, 0x3, R103 ;  /* 0x00000003ff007819 */ /* 0x000fe20000011667 */
[----:B------:R-:W-:Y:S01]  /*17b0*/  ULEA UR5, UR17, UR16, 0x6 ;  /* 0x0000001011057291 */ /* 0x000fe2000f8e303f */
[----:B------:R-:W-:Y:S01]  /*17c0*/  IADD3 R116, P0, R86, UR10, RZ ;  /* 0x0000000a56747c10 */ /* 0x000fe2000ff1e0ff */
[----:B------:R-:W-:Y:S01]  /*17d0*/  ULEA UR4, UR17, UR7, 0x5 ;  /* 0x0000000711047291 */ /* 0x000fe2000f8e283f */
[----:B------:R-:W-:Y:S01]  /*17e0*/  LOP3.LUT R55, R0, 0x7, R3, 0x78, !PT ;  /* 0x0000000700377812 */ /* 0x000fe200078e7803 */
[----:B------:R-:W-:Y:S01]  /*17f0*/  USHF.L.U32 UR5, UR5, 0x5, URZ ;  /* 0x0000000505057899 */ /* 0x000fe2000800063f */
[----:B------:R-:W-:Y:S01]  /*1800*/  IADD3.X R117, R87, UR11, RZ, P0, !PT ;  /* 0x0000000b57757c10 */ /* 0x000fe200087fe4ff */
[----:B------:R-:W-:Y:S01]  /*1810*/  USHF.L.U32 UR4, UR4, 0x5, URZ ;  /* 0x0000000504047899 */ /* 0x000fe2000800063f */
[----:B------:R-:W-:Y:S01]  /*1820*/  IADD3 R114, P1, R88, UR8, RZ ;  /* 0x0000000858727c10 */ /* 0x000fe2000ff3e0ff */
[C---:B------:R-:W-:Y:S01]  /*1830*/  IMAD R2, R0.reuse, 0x40, R55 ;  /* 0x0000004000027824 */ /* 0x040fe200078e0237 */
[----:B------:R-:W-:Y:S01]  /*1840*/  USHF.L.U32 UR5, UR5, 0x3, URZ ;  /* 0x0000000305057899 */ /* 0x000fe2000800063f */
[----:B------:R-:W-:Y:S01]  /*1850*/  SHF.R.S32.HI R55, RZ, 0x1f, R84 ;  /* 0x0000001fff377819 */ /* 0x000fe20000011454 */
[----:B------:R-:W-:Y:S01]  /*1860*/  USHF.L.U32 UR4, UR4, 0x3, URZ ;  /* 0x0000000304047899 */ /* 0x000fe2000800063f */
[----:B------:R-:W-:Y:S01]  /*1870*/  IMAD R0, R0, -0x20, R2 ;  /* 0xffffffe000007824 */ /* 0x000fe200078e0202 */
[----:B------:R-:W-:Y:S01]  /*1880*/  LEA R2, R2, UR6, 0x4 ;  /* 0x0000000602027c11 */ /* 0x000fe2000f8e20ff */
[----:B------:R-:W-:Y:S01]  /*1890*/  UMOV UR20, URZ ;  /* 0x0000003f00147c82 */ /* 0x000fe20008000000 */
[----:B------:R-:W-:-:S02]  /*18a0*/  LEA.HI R110, R55, R84, RZ, 0x4 ;  /* 0x00000054376e7211 */ /* 0x000fc400078f20ff */
[----:B------:R-:W-:Y:S02]  /*18b0*/  CS2R R54, SRZ ;  /* 0x0000000000367805 */ /* 0x000fe4000001ff00 */
[----:B------:R-:W-:Y:S01]  /*18c0*/  LEA R0, R0, UR6, 0x4 ;  /* 0x0000000600007c11 */ /* 0x000fe2000f8e20ff */
[----:B------:R1:W2:Y:S01]  /*18d0*/  LDS.128 R68, [R2+UR5] ;  /* 0x0000000502447984 */ /* 0x0002a20008000c00 */
[----:B------:R-:W-:Y:S01]  /*18e0*/  SHF.R.S32.HI R110, RZ, 0x4, R110 ;  /* 0x00000004ff6e7819 */ /* 0x000fe2000001146e */
[----:B------:R-:W-:Y:S01]  /*18f0*/  UMOV UR25, 0x4000 ;  /* 0x0000400000197882 */ /* 0x000fe20000000000 */
[----:B------:R-:W-:Y:S01]  /*1900*/  IADD3.X R113, R89, UR9, RZ, P1, !PT ;  /* 0x0000000959717c10 */ /* 0x000fe20008ffe4ff */
[----:B------:R1:W3:Y:S01]  /*1910*/  LDS.128 R80, [R2+UR5+0x80] ;  /* 0x0000800502507984 */ /* 0x0002e20008000c00 */
[C---:B------:R-:W-:Y:S01]  /*1920*/  ISETP.NE.AND P0, PT, R110.reuse, 0x2, PT ;  /* 0x000000026e00780c */ /* 0x040fe20003f05270 */
[----:B------:R-:W-:Y:S01]  /*1930*/  VIADD R110, R110, 0xffffffff ;  /* 0xffffffff6e6e7836 */ /* 0x000fe20000000000 */
[----:B------:R-:W-:Y:S01]  /*1940*/  UMOV UR23, 0x2 ;  /* 0x0000000200177882 */ /* 0x000fe20000000000 */
[----:B------:R1:W1:Y:S01]  /*1950*/  LDS.128 R72, [R0+UR4+0xc000] ;  /* 0x00c0000400487984 */ /* 0x0002620008000c00 */
[----:B------:R-:W-:Y:S01]  /*1960*/  SEL R111, R111, RZ, P0 ;  /* 0x000000ff6f6f7207 */ /* 0x000fe20000000000 */
[----:B------:R-:W-:Y:S01]  /*1970*/  UMOV UR24, 0x8000 ;  /* 0x0000800000187882 */ /* 0x000fe20000000000 */
[----:B------:R-:W-:Y:S01]  /*1980*/  SEL R109, R109, RZ, P0 ;  /* 0x000000ff6d6d7207 */ /* 0x000fe20000000000 */
[----:B------:R1:W1:Y:S01]  /*1990*/  LDS.128 R76, [R0+UR4+0xc080] ;  /* 0x00c08004004c7984 */ /* 0x0002620008000c00 */
[----:B------:R-:W-:Y:S01]  /*19a0*/  ULDC.64 UR10, c[0x0][0x240] ;  /* 0x00009000000a7ab9 */ /* 0x000fe20000000a00 */
[----:B------:R-:W-:-:S05]  /*19b0*/  ULDC.64 UR8, c[0x0][0x260] ;  /* 0x0000980000087ab9 */ /* 0x000fca0000000a00 */
.L_x_4:
[----:B------:R-:W-:-:S04]  /*19c0*/  DEPBAR.LE SB5, 0xc ;  /* 0x0000d3000000791a */ /* 0x000fc80000000000 */
[C---:B-12---:R-:W5:Y:S01]  /*19d0*/  DMMA.8x8x4 R4, R68.reuse, R72, R4 ;  /* 0x000000484404723f */ /* 0x046f620000000004 */
[----:B---3--:R-:W-:Y:S01]  /*19e0*/  LDS.128 R84, [R2+UR5+0x1000] ;  /* 0x0010000502547984 */ /* 0x008fe20008000c00 */
[----:B------:R-:W-:Y:S02]  /*19f0*/  UIADD3 UR18, UR5, -0x8000, URZ ;  /* 0xffff800005127890 */ /* 0x000fe4000fffe03f */
[----:B------:R-:W-:Y:S01]  /*1a00*/  LOP3.LUT P2, RZ, R111, 0x1, RZ, 0xc0, !PT ;  /* 0x000000016fff7812 */ /* 0x000fe2000784c0ff */
[----:B------:R-:W-:Y:S01]  /*1a10*/  IMAD.MOV.U32 R115, RZ, RZ, R113 ;  /* 0x000000ffff737224 */ /* 0x000fe200078e0071 */
[----:B------:R-:W-:Y:S01]  /*1a20*/  LOP3.LUT P1, RZ, R109, 0x1, RZ, 0xc0, !PT ;  /* 0x000000016dff7812 */ /* 0x000fe2000782c0ff */
[----:B------:R-:W-:Y:S01]  /*1a30*/  VIADD R113, R102, UR24 ;  /* 0x0000001866717c36 */ /* 0x000fe20008000000 */
[----:B------:R-:W-:Y:S01]  /*1a40*/  UIADD3 UR19, UR4, -0x4000, URZ ;  /* 0xffffc00004137890 */ /* 0x000fe2000fffe03f */
[----:B------:R-:W1:Y:S01]  /*1a50*/  LDS.128 R88, [R0+UR4+0xc800] ;  /* 0x00c8000400587984 */ /* 0x000e620008000c00 */
[----:B------:R-:W-:Y:S01]  /*1a60*/  VIADD R112, R101, UR25 ;  /* 0x0000001965707c36 */ /* 0x000fe20008000000 */
[C---:B------:R-:W-:Y:S01]  /*1a70*/  LOP3.LUT R122, R111.reuse, 0x2, RZ, 0xc0, !PT ;  /* 0x000000026f7a7812 */ /* 0x040fe200078ec0ff */
[----:B------:R-:W-:Y:S01]  /*1a80*/  UIADD3 UR20, UR20, 0x1, URZ ;  /* 0x0000000114147890 */ /* 0x000fe2000fffe03f */
[C---:B------:R-:W-:Y:S01]  /*1a90*/  LOP3.LUT R124, R111.reuse, 0x4, RZ, 0xc0, !PT ;  /* 0x000000046f7c7812 */ /* 0x040fe200078ec0ff */
[----:B------:R-:W-:Y:S01]  /*1aa0*/  UIADD3 UR23, UR23, 0x1, URZ ;  /* 0x0000000117177890 */ /* 0x000fe2000fffe03f */
[----:B------:R-:W-:Y:S01]  /*1ab0*/  SHF.R.U32.HI R122, RZ, 0x1, R122 ;  /* 0x00000001ff7a7819 */ /* 0x000fe2000001167a */
[C---:B------:R-:W5:Y:S01]  /*1ac0*/  DMMA.8x8x4 R8, R68.reuse, R74, R8 ;  /* 0x0000004a4408723f */ /* 0x040f620000000008 */
[----:B------:R-:W1:Y:S01]  /*1ad0*/  LDS.128 R92, [R0+UR4+0xc880] ;  /* 0x00c88004005c7984 */ /* 0x000e620008000c00 */
[----:B------:R-:W-:Y:S01]  /*1ae0*/  UISETP.NE.AND UP0, UPT, UR20, 0x3, UPT ;  /* 0x000000031400788c */ /* 0x000fe2000bf05270 */
[----:B------:R-:W-:Y:S01]  /*1af0*/  ISETP.NE.U32.AND P0, PT, R122, RZ, PT ;  /* 0x000000ff7a00720c */ /* 0x000fe20003f05070 */
[----:B------:R-:W-:Y:S01]  /*1b00*/  UISETP.NE.AND UP1, UPT, UR23, 0x3, UPT ;  /* 0x000000031700788c */ /* 0x000fe2000bf25270 */
[----:B------:R-:W-:Y:S01]  /*1b10*/  SHF.R.U32.HI R124, RZ, 0x2, R124 ;  /* 0x00000002ff7c7819 */ /* 0x000fe2000001167c */
[----:B------:R-:W-:Y:S01]  /*1b20*/  UIADD3 UR22, UR25, -0x4000, URZ ;  /* 0xffffc00019167890 */ /* 0x000fe2000fffe03f */
[----:B------:R-:W-:Y:S01]  /*1b30*/  LOP3.LUT R123, R111, 0x8, RZ, 0xc0, !PT ;  /* 0x000000086f7b7812 */ /* 0x000fe200078ec0ff */
[----:B------:R-:W-:Y:S01]  /*1b40*/  UIADD3 UR21, UR24, -0x8000, URZ ;  /* 0xffff800018157890 */ /* 0x000fe2000fffe03f */
[----:B------:R-:W2:Y:S01]  /*1b50*/  LDS.128 R96, [R2+UR5+0x1080] ;  /* 0x0010800502607984 */ /* 0x000ea20008000c00 */
[----:B------:R-:W-:Y:S01]  /*1b60*/  USEL UR23, UR23, URZ, UP1 ;  /* 0x0000003f17177287 */ /* 0x000fe20008800000 */
[----:B------:R-:W-:Y:S01]  /*1b70*/  SHF.R.U32.HI R123, RZ, 0x3, R123 ;  /* 0x00000003ff7b7819 */ /* 0x000fe2000001167b */
[----:B------:R-:W-:Y:S01]  /*1b80*/  USEL UR20, UR20, URZ, UP0 ;  /* 0x0000003f14147287 */ /* 0x000fe20008000000 */
[----:B------:R-:W-:Y:S01]  /*1b90*/  LOP3.LUT R122, R109, 0x2, RZ, 0xc0, !PT ;  /* 0x000000026d7a7812 */ /* 0x000fe200078ec0ff */
[----:B------:R-:W-:Y:S02]  /*1ba0*/  @UP0 UIADD3 UR18, UR5, 0x4000, URZ ;  /* 0x0000400005120890 */ /* 0x000fe4000fffe03f */
[C---:B------:R-:W5:Y:S01]  /*1bb0*/  DMMA.8x8x4 R12, R68.reuse, R76, R12 ;  /* 0x0000004c440c723f */ /* 0x040f62000000000c */
[----:B------:R-:W-:Y:S01]  /*1bc0*/  @!PT LDS RZ, [RZ] ;  /* 0x00000000fffff984 */ /* 0x000fe20000000800 */
[----:B------:R-:W-:Y:S01]  /*1bd0*/  @!PT LDS RZ, [RZ] ;  /* 0x00000000fffff984 */ /* 0x000fe20000000800 */
[----:B------:R-:W-:Y:S01]  /*1be0*/  @!PT LDS RZ, [RZ] ;  /* 0x00000000fffff984 */ /* 0x000fe20000000800 */
[----:B------:R-:W-:Y:S01]  /*1bf0*/  @P2 LDGSTS.E.LTC128B.64 [R113], desc[UR14][R116.64] ;  /* 0x0000000074712fae */ /* 0x000fe2000b921b4e */
[----:B------:R-:W-:Y:S01]  /*1c00*/  @UP0 UIADD3 UR19, UR4, 0x2000, URZ ;  /* 0x0000200004130890 */ /* 0x000fe2000fffe03f */
[----:B------:R-:W-:Y:S01]  /*1c10*/  ISETP.NE.U32.AND P2, PT, R124, RZ, PT ;  /* 0x000000ff7c00720c */ /* 0x000fe20003f45070 */
[----:B------:R-:W-:Y:S01]  /*1c20*/  @UP1 UIADD3 UR22, UR25, 0x2000, URZ ;  /* 0x0000200019161890 */ /* 0x000fe2000fffe03f */
[----:B------:R-:W-:Y:S01]  /*1c30*/  SHF.R.U32.HI R122, RZ, 0x1, R122 ;  /* 0x00000001ff7a7819 */ /* 0x000fe2000001167a */
[----:B------:R-:W-:Y:S01]  /*1c40*/  @UP1 UIADD3 UR21, UR24, 0x4000, URZ ;  /* 0x0000400018151890 */ /* 0x000fe2000fffe03f */
[----:B------:R-:W-:Y:S01]  /*1c50*/  @P0 LDGSTS.E.LTC128B.64 [R113+0x80], desc[UR14][R116.64+0x80] ;  /* 0x0008008074710fae */ /* 0x000fe2000b921b4e */
[----:B------:R-:W-:Y:S02]  /*1c60*/  LOP3.LUT R124, R111, 0x400, RZ, 0xc0, !PT ;  /* 0x000004006f7c7812 */ /* 0x000fe400078ec0ff */
[----:B------:R-:W-:Y:S01]  /*1c70*/  ISETP.NE.U32.AND P0, PT, R122, RZ, PT ;  /* 0x000000ff7a00720c */ /* 0x000fe20003f05070 */
[----:B------:R-:W-:Y:S01]  /*1c80*/  UMOV UR25, UR22 ;  /* 0x0000001600197c82 */ /* 0x000fe20008000000 */
[----:B------:R-:W-:Y:S01]  /*1c90*/  SHF.R.U32.HI R124, RZ, 0xa, R124 ;  /* 0x0000000aff7c7819 */ /* 0x000fe2000001167c */
[----:B------:R-:W-:Y:S01]  /*1ca0*/  @P1 LDGSTS.E.LTC128B.64 [R112+0xc000], desc[UR14][R114.64] ;  /* 0x0c00000072701fae */ /* 0x000fe2000b921b4e */
[----:B------:R-:W-:Y:S01]  /*1cb0*/  ISETP.NE.U32.AND P1, PT, R123, RZ, PT ;  /* 0x000000ff7b00720c */ /* 0x000fe20003f25070 */
[----:B------:R-:W-:Y:S01]  /*1cc0*/  UMOV UR24, UR21 ;  /* 0x0000001500187c82 */ /* 0x000fe20008000000 */
[-C--:B------:R-:W5:Y:S04]  /*1cd0*/  DMMA.8x8x4 R16, R68, R78.reuse, R16 ;  /* 0x0000004e4410723f */ /* 0x080f680000000010 */
[C---:B------:R-:W-:Y:S02]  /*1ce0*/  LOP3.LUT R123, R111.reuse, 0x100, RZ, 0xc0, !PT ;  /* 0x000001006f7b7812 */ /* 0x040fe400078ec0ff */
[----:B------:R-:W-:Y:S02]  /*1cf0*/  LOP3.LUT R122, R111, 0x200, RZ, 0xc0, !PT ;  /* 0x000002006f7a7812 */ /* 0x000fe400078ec0ff */
[----:B------:R-:W-:Y:S02]  /*1d00*/  SHF.R.U32.HI R123, RZ, 0x8, R123 ;  /* 0x00000008ff7b7819 */ /* 0x000fe4000001167b */
[----:B------:R-:W-:Y:S01]  /*1d10*/  SHF.R.U32.HI R122, RZ, 0x9, R122 ;  /* 0x00000009ff7a7819 */ /* 0x000fe2000001167a */
[----:B------:R-:W-:Y:S05]  /*1d20*/  DEPBAR.LE SB5, 0xc ;  /* 0x0000d3000000791a */ /* 0x000fea0000000000 */
[C---:B------:R-:W5:Y:S04]  /*1d30*/  DMMA.8x8x4 R20, R70.reuse, R78, R20 ;  /* 0x0000004e4614723f */ /* 0x040f680000000014 */
[----:B------:R-:W-:Y:S02]  /*1d40*/  ISETP.NE.U32.AND P5, PT, R123, RZ, PT ;  /* 0x000000ff7b00720c */ /* 0x000fe40003fa5070 */
[----:B------:R-:W-:Y:S02]  /*1d50*/  ISETP.NE.U32.AND P4, PT, R122, RZ, PT ;  /* 0x000000ff7a00720c */ /* 0x000fe40003f85070 */
[----:B------:R-:W-:Y:S02]  /*1d60*/  LOP3.LUT R122, R109, 0x4, RZ, 0xc0, !PT ;  /* 0x000000046d7a7812 */ /* 0x000fe400078ec0ff */
[----:B------:R-:W-:Y:S02]  /*1d70*/  LOP3.LUT R123, R111, 0x800, RZ, 0xc0, !PT ;  /* 0x000008006f7b7812 */ /* 0x000fe400078ec0ff */
[----:B------:R-:W-:Y:S02]  /*1d80*/  SHF.R.U32.HI R125, RZ, 0x2, R122 ;  /* 0x00000002ff7d7819 */ /* 0x000fe4000001167a */
[----:B------:R-:W-:Y:S02]  /*1d90*/  SHF.R.U32.HI R123, RZ, 0xb, R123 ;  /* 0x0000000bff7b7819 */ /* 0x000fe4000001167b */
[C---:B------:R-:W5:Y:S03]  /*1da0*/  DMMA.8x8x4 R24, R70.reuse, R76, R24 ;  /* 0x0000004c4618723f */ /* 0x040f660000000018 */
[----:B------:R-:W-:Y:S02]  /*1db0*/  ISETP.NE.U32.AND P3, PT, R125, RZ, PT ;  /* 0x000000ff7d00720c */ /* 0x000fe40003f65070 */
[----:B------:R-:W-:Y:S04]  /*1dc0*/  LOP3.LUT R122, R109, 0x8, RZ, 0xc0, !PT ;  /* 0x000000086d7a7812 */ /* 0x000fe800078ec0ff */
[----:B------:R-:W-:Y:S07]  /*1dd0*/  SHF.R.U32.HI R122, RZ, 0x3, R122 ;  /* 0x00000003ff7a7819 */ /* 0x000fee000001167a */
[C---:B------:R-:W5:Y:S11]  /*1de0*/  DMMA.8x8x4 R28, R70.reuse, R74, R28 ;  /* 0x0000004a461c723f */ /* 0x040f76000000001c */
[----:B------:R-:W-:Y:S05]  /*1df0*/  @!UPT UIADD3 URZ, URZ, URZ, URZ ;  /* 0x0000003f3f3ff290 */ /* 0x000fea000fffe03f */
[-C--:B------:R4:W5:Y:S02]  /*1e00*/  DMMA.8x8x4 R32, R70, R72.reuse, R32 ;  /* 0x000000484620723f */ /* 0x0809640000000020 */
[----:B----4-:R-:W-:Y:S01]  /*1e10*/  LDS.128 R68, [R2+UR5+0x2000] ;  /* 0x0020000502447984 */ /* 0x010fe20008000c00 */
[----:B------:R-:W-:Y:S11]  /*1e20*/  DEPBAR.LE SB5, 0xc ;  /* 0x0000d3000000791a */ /* 0x000ff60000000000 */
[----:B------:R-:W-:Y:S02]  /*1e30*/  @!UPT UIADD3 URZ, URZ, URZ, URZ ;  /* 0x0000003f3f3ff290 */ /* 0x000fe4000fffe03f */
[C---:B---3--:R-:W5:Y:S11]  /*1e40*/  DMMA.8x8x4 R36, R80.reuse, R72, R36 ;  /* 0x000000485024723f */ /* 0x048f760000000024 */
[----:B------:R-:W-:Y:S05]  /*1e50*/  @!UPT UIADD3 URZ, URZ, URZ, URZ ;  /* 0x0000003f3f3ff290 */ /* 0x000fea000fffe03f */
[C---:B------:R-:W5:Y:S11]  /*1e60*/  DMMA.8x8x4 R40, R80.reuse, R74, R40 ;  /* 0x0000004a5028723f */ /* 0x040f760000000028 */
[----:B------:R-:W-:Y:S05]  /*1e70*/  @!UPT UIADD3 URZ, URZ, URZ, URZ ;  /* 0x0000003f3f3ff290 */ /* 0x000fea000fffe03f */
[C---:B------:R-:W5:Y:S11]  /*1e80*/  DMMA.8x8x4 R44, R80.reuse, R76, R44 ;  /* 0x0000004c502c723f */ /* 0x040f76000000002c */
[----:B------:R-:W-:Y:S05]  /*1e90*/  @!UPT UIADD3 URZ, URZ, URZ, URZ ;  /* 0x0000003f3f3ff290 */ /* 0x000fea000fffe03f */
[-C--:B------:R-:W5:Y:S01]  /*1ea0*/  DMMA.8x8x4 R48, R80, R78.reuse, R48 ;  /* 0x0000004e5030723f */ /* 0x080f620000000030 */
[----:B------:R-:W-:Y:S11]  /*1eb0*/  DEPBAR.LE SB5, 0xc ;  /* 0x0000d3000000791a */ /* 0x000ff60000000000 */
[----:B------:R-:W-:Y:S04]  /*1ec0*/  @!UPT UIADD3 URZ, URZ, URZ, URZ ;  /* 0x0000003f3f3ff290 */ /* 0x000fe8000fffe03f */
[C---:B------:R-:W5:Y:S11]  /*1ed0*/  DMMA.8x8x4 R52, R82.reuse, R78, R52 ;  /* 0x0000004e5234723f */ /* 0x040f760000000034 */
[----:B------:R-:W-:Y:S05]  /*1ee0*/  @!UPT UIADD3 URZ, URZ, URZ, URZ ;  /* 0x0000003f3f3ff290 */ /* 0x000fea000fffe03f */
[C---:B------:R3:W5:Y:S02]  /*1ef0*/  DMMA.8x8x4 R56, R82.reuse, R76, R56 ;  /* 0x0000004c5238723f */ /* 0x0407640000000038 */
[----:B---3--:R-:W-:Y:S11]  /*1f00*/  LDS.128 R76, [R0+UR4+0xd080] ;  /* 0x00d08004004c7984 */ /* 0x008ff60008000c00 */
[----:B------:R-:W-:Y:S03]  /*1f10*/  @!UPT UIADD3 URZ, URZ, URZ, URZ ;  /* 0x0000003f3f3ff290 */ /* 0x000fe6000fffe03f */
[C---:B------:R-:W5:Y:S11]  /*1f20*/  DMMA.8x8x4 R60, R82.reuse, R74, R60 ;  /* 0x0000004a523c723f */ /* 0x040f76000000003c */
[----:B------:R-:W-:Y:S05]  /*1f30*/  @!UPT UIADD3 URZ, URZ, URZ, URZ ;  /* 0x0000003f3f3ff290 */ /* 0x000fea000fffe03f */
[----:B------:R3:W5:Y:S02]  /*1f40*/  DMMA.8x8x4 R64, R82, R72, R64 ;  /* 0x000000485240723f */ /* 0x0007640000000040 */
[----:B---3--:R-:W3:Y:S08]  /*1f50*/  LDS.128 R72, [R0+UR4+0xd000] ;  /* 0x00d0000400487984 */ /* 0x008ef00008000c00 */
[----:B------:R-:W4:Y:S01]  /*1f60*/  LDS.128 R80, [R2+UR5+0x2080] ;  /* 0x0020800502507984 */ /* 0x000f220008000c00 */
[----:B------:R-:W-:-:S05]  /*1f70*/  DEPBAR.LE SB5, 0xc ;  /* 0x0000d3000000791a */ /* 0x000fca0000000000 */
[C---:B-1----:R-:W5:Y:S02]  /*1f80*/  DMMA.8x8x4 R4, R84.reuse, R88, R4 ;  /* 0x000000585404723f */ /* 0x042f640000000004 */
[----:B------:R-:W-:Y:S01]  /*1f90*/  @!PT LDS RZ, [RZ] ;  /* 0x00000000fffff984 */ /* 0x000fe20000000800 */
[----:B------:R-:W-:Y:S01]  /*1fa0*/  @!PT LDS RZ, [RZ] ;  /* 0x00000000fffff984 */ /* 0x000fe20000000800 */
[----:B------:R-:W-:Y:S01]  /*1fb0*/  @!PT LDS RZ, [RZ] ;  /* 0x00000000fffff984 */ /* 0x000fe20000000800 */
[----:B------:R-:W-:Y:S02]  /*1fc0*/  @P2 LDGSTS.E.LTC128B.64 [R113+0x100], desc[UR14][R116.64+0x100] ;  /* 0x0010010074712fae */ /* 0x000fe4000b921b4e */
[----:B------:R-:W-:Y:S04]  /*1fd0*/  ISETP.NE.U32.AND P2, PT, R124, RZ, PT ;  /* 0x000000ff7c00720c */ /* 0x000fe80003f45070 */
[----:B------:R-:W-:Y:S01]  /*1fe0*/  @P1 LDGSTS.E.LTC128B.64 [R113+0x180], desc[UR14][R116.64+0x180] ;  /* 0x0018018074711fae */ /* 0x000fe2000b921b4e */
[----:B------:R-:W-:Y:S07]  /*1ff0*/  ISETP.NE.U32.AND P1, PT, R123, RZ, PT ;  /* 0x000000ff7b00720c */ /* 0x000fee0003f25070 */
[C---:B------:R-:W5:Y:S01]  /*2000*/  DMMA.8x8x4 R8, R84.reuse, R90, R8 ;  /* 0x0000005a5408723f */ /* 0x040f620000000008 */
[----:B------:R-:W-:Y:S02]  /*2010*/  @P0 LDGSTS.E.LTC128B.64 [R112+0xc080], desc[UR14][R114.64+0x80] ;  /* 0x0c08008072700fae */ /* 0x000fe4000b921b4e */
[----:B------:R-:W-:Y:S11]  /*2020*/  ISETP.NE.U32.AND P0, PT, R122, RZ, PT ;  /* 0x000000ff7a00720c */ /* 0x000ff60003f05070 */
[----:B------:R-:W-:Y:S02]  /*2030*/  @!UPT UIADD3 URZ, URZ, URZ, URZ ;  /* 0x0000003f3f3ff290 */ /* 0x000fe4000fffe03f */
[C---:B------:R-:W5:Y:S11]  /*2040*/  DMMA.8x8x4 R12, R84.reuse, R92, R12 ;  /* 0x0000005c540c723f */ /* 0x040f76000000000c */
[----:B------:R-:W-:Y:S05]  /*2050*/  @!UPT UIADD3 URZ, URZ, URZ, URZ ;  /* 0x0000003f3f3ff290 */ /* 0x000fea000fffe03f */
[-C--:B------:R-:W5:Y:S01]  /*2060*/  DMMA.8x8x4 R16, R84, R94.reuse, R16 ;  /* 0x0000005e5410723f */ /* 0x080f620000000010 */
[----:B------:R-:W-:Y:S11]  /*2070*/  DEPBAR.LE SB5, 0xc ;  /* 0x0000d3000000791a */ /* 0x000ff60000000000 */
[----:B------:R-:W-:Y:S04]  /*2080*/  @!UPT UIADD3 URZ, URZ, URZ, URZ ;  /* 0x0000003f3f3ff290 */ /* 0x000fe8000fffe03f */
[C---:B------:R-:W5:Y:S11]  /*2090*/  DMMA.8x8x4 R20, R86.reuse, R94, R20 ;  /* 0x0000005e5614723f */ /* 0x040f760000000014 */
[----:B------:R-:W-:Y:S05]  /*20a0*/  @!UPT UIADD3 URZ, URZ, URZ, URZ ;  /* 0x0000003f3f3ff290 */ /* 0x000fea000fffe03f */
[C---:B------:R-:W5:Y:S11]  /*20b0*/  DMMA.8x8x4 R24, R86.reuse, R92, R24 ;  /* 0x0000005c5618723f */ /* 0x040f760000000018 */
[----:B------:R-:W-:Y:S05]  /*20c0*/  @!UPT UIADD3 URZ, URZ, URZ, URZ ;  /* 0x0000003f3f3ff290 */ /* 0x000fea000fffe03f */
[C---:B------:R-:W5:Y:S11]  /*20d0*/  DMMA.8x8x4 R28, R86.reuse, R90, R28 ;  /* 0x0000005a561c723f */ /* 0x040f76000000001c */
[----:B------:R-:W-:Y:S05]  /*20e0*/  @!UPT UIADD3 URZ, URZ, URZ, URZ ;  /* 0x0000003f3f3ff290 */ /* 0x000fea000fffe03f */
[-C--:B------:R1:W5:Y:S02]  /*20f0*/  DMMA.8x8x4 R32, R86, R88.reuse, R32 ;  /* 0x000000585620723f */ /* 0x0803640000000020 */
[----:B-1----:R-:W-:Y:S01]  /*2100*/  LDS.128 R84, [R2+UR5+0x3000] ;  /* 0x0030000502547984 */ /* 0x002fe20008000c00 */
[----:B------:R-:W-:Y:S11]  /*2110*/  DEPBAR.LE SB5, 0xc ;  /* 0x0000d3000000791a */ /* 0x000ff60000000000 */
[----:B------:R-:W-:Y:S02]  /*2120*/  @!UPT UIADD3 URZ, URZ, URZ, URZ ;  /* 0x0000003f3f3ff290 */ /* 0x000fe4000fffe03f */
[C---:B--2---:R-:W5:Y:S11]  /*2130*/  DMMA.8x8x4 R36, R96.reuse, R88, R36 ;  /* 0x000000586024723f */ /* 0x044f760000000024 */
        /* <DEDUP_REMOVED lines=11> */
[----:B-1----:R-:W-:Y:S11]  /*21f0*/  LDS.128 R92, [R0+UR4+0xd880] ;  /* 0x00d88004005c7984 */ /* 0x002ff60008000c00 */
[----:B------:R-:W-:Y:S03]  /*2200*/  @!UPT UIADD3 URZ, URZ, URZ, URZ ;  /* 0x0000003f3f3ff290 */ /* 0x000fe6000fffe03f */
[C---:B------:R-:W5:Y:S11]  /*2210*/  DMMA.8x8x4 R60, R98.reuse, R90, R60 ;  /* 0x0000005a623c723f */ /* 0x040f76000000003c */
[----:B------:R-:W-:Y:S05]  /*2220*/  @!UPT UIADD3 URZ, URZ, URZ, URZ ;  /* 0x0000003f3f3ff290 */ /* 0x000fea000fffe03f */
[----:B------:R1:W5:Y:S02]  /*2230*/  DMMA.8x8x4 R64, R98, R88, R64 ;  /* 0x000000586240723f */ /* 0x0003640000000040 */
[----:B-1----:R-:W1:Y:S01]  /*2240*/  LDS.128 R88, [R0+UR4+0xd800] ;  /* 0x00d8000400587984 */ /* 0x002e620008000c00 */
[----:B------:R-:W-:Y:S07]  /*2250*/  UMOV UR4, UR19 ;  /* 0x0000001300047c82 */ /* 0x000fee0008000000 */
[----:B------:R-:W2:Y:S01]  /*2260*/  LDS.128 R96, [R2+UR5+0x3080] ;  /* 0x0030800502607984 */ /* 0x000ea20008000c00 */
[----:B------:R-:W-:Y:S01]  /*2270*/  UMOV UR5, UR18 ;  /* 0x0000001200057c82 */ /* 0x000fe20008000000 */
[----:B------:R-:W-:-:S04]  /*2280*/  DEPBAR.LE SB5, 0xc ;  /* 0x0000d3000000791a */ /* 0x000fc80000000000 */
[C---:B---3--:R-:W5:Y:S02]  /*2290*/  DMMA.8x8x4 R4, R68.reuse, R72, R4 ;  /* 0x000000484404723f */ /* 0x048f640000000004 */
[----:B------:R-:W-:Y:S01]  /*22a0*/  @!PT LDS RZ, [RZ] ;  /* 0x00000000fffff984 */ /* 0x000fe20000000800 */
[----:B------:R-:W-:Y:S01]  /*22b0*/  @!PT LDS RZ, [RZ] ;  /* 0x00000000fffff984 */ /* 0x000fe20000000800 */
[----:B------:R-:W-:Y:S01]  /*22c0*/  @!PT LDS RZ, [RZ] ;  /* 0x00000000fffff984 */ /* 0x000fe20000000800 */
[----:B------:R-:W-:Y:S06]  /*22d0*/  @P5 LDGSTS.E.LTC128B.64 [R113+0x200], desc[UR14][R116.64+0x200] ;  /* 0x0020020074715fae */ /* 0x000fec000b921b4e */
[----:B------:R-:W-:Y:S08]  /*22e0*/  @P4 LDGSTS.E.LTC128B.64 [R113+0x280], desc[UR14][R116.64+0x280] ;  /* 0x0028028074714fae */ /* 0x000ff0000b921b4e */
[C---:B------:R-:W5:Y:S01]  /*22f0*/  DMMA.8x8x4 R8, R68.reuse, R74, R8 ;  /* 0x0000004a4408723f */ /* 0x040f620000000008 */
[----:B------:R-:W-:Y:S06]  /*2300*/  @P3 LDGSTS.E.LTC128B.64 [R112+0xc100], desc[UR14][R114.64+0x100] ;  /* 0x0c10010072703fae */ /* 0x000fec000b921b4e */
[----:B------:R-:W-:Y:S06]  /*2310*/  @P2 LDGSTS.E.LTC128B.64 [R113+0x300], desc[UR14][R116.64+0x300] ;  /* 0x0030030074712fae */ /* 0x000fec000b921b4e */
[----:B------:R3:W-:Y:S03]  /*2320*/  @P1 LDGSTS.E.LTC128B.64 [R113+0x380], desc[UR14][R116.64+0x380] ;  /* 0x0038038074711fae */ /* 0x0007e6000b921b4e */
[C---:B------:R-:W5:Y:S03]  /*2330*/  DMMA.8x8x4 R12, R68.reuse, R76, R12 ;  /* 0x0000004c440c723f */ /* 0x040f66000000000c */
[----:B------:R4:W-:Y:S06]  /*2340*/  @P0 LDGSTS.E.LTC128B.64 [R112+0xc180], desc[UR14][R114.64+0x180] ;  /* 0x0c18018072700fae */ /* 0x0009ec000b921b4e */
[----:B------:R-:W0:Y:S07]  /*2350*/  LDGDEPBAR ;  /* 0x00000000000079af */ /* 0x000e2e0000000000 */
[-C--:B------:R-:W5:Y:S04]  /*2360*/  DMMA.8x8x4 R16, R68, R78.reuse, R16 ;  /* 0x0000004e4410723f */ /* 0x080f680000000010 */
[----:B---3--:R-:W-:Y:S01]  /*2370*/  IADD3 R116, P1, R116, UR10, RZ ;  /* 0x0000000a74747c10 */ /* 0x008fe2000ff3e0ff */
[----:B------:R-:W-:Y:S11]  /*2380*/  DEPBAR.LE SB5, 0xc ;  /* 0x0000d3000000791a */ /* 0x000ff60000000000 */
[C---:B------:R-:W5:Y:S04]  /*2390*/  DMMA.8x8x4 R20, R70.reuse, R78, R20 ;  /* 0x0000004e4614723f */ /* 0x040f680000000014 */
[----:B----4-:R-:W-:Y:S02]  /*23a0*/  IADD3 R114, P0, R114, UR8, RZ ;  /* 0x0000000872727c10 */ /* 0x010fe4000ff1e0ff */
[----:B------:R-:W-:Y:S01]  /*23b0*/  IADD3.X R117, R117, UR11, RZ, P1, !PT ;  /* 0x0000000b75757c10 */ /* 0x000fe20008ffe4ff */
[----:B------:R-:W-:Y:S04]  /*23c0*/  DEPBAR.LE SB0, 0x1 ;  /* 0x000080400000791a */ /* 0x000fe80000000000 */
[----:B------:R-:W-:Y:S01]  /*23d0*/  BAR.SYNC.DEFER_BLOCKING 0x0 ;  /* 0x0000000000007b1d */ /* 0x000fe20000010000 */
[----:B------:R-:W-:Y:S02]  /*23e0*/  IADD3.X R113, R115, UR9, RZ, P0, !PT ;  /* 0x0000000973717c10 */ /* 0x000fe400087fe4ff */
[C---:B------:R-:W-:Y:S01]  /*23f0*/  ISETP.NE.AND P0, PT, R110.reuse, 0x2, PT ;  /* 0x000000026e00780c */ /* 0x040fe20003f05270 */
[----:B------:R-:W-:Y:S02]  /*2400*/  VIADD R110, R110, 0xffffffff ;  /* 0xffffffff6e6e7836 */ /* 0x000fe40000000000 */
[C---:B------:R-:W5:Y:S04]  /*2410*/  DMMA.8x8x4 R24, R70.reuse, R76, R24 ;  /* 0x0000004c4618723f */ /* 0x040f680000000018 */
[----:B------:R-:W-:Y:S02]  /*2420*/  SEL R111, R111, RZ, P0 ;  /* 0x000000ff6f6f7207 */ /* 0x000fe40000000000 */
[----:B------:R-:W-:Y:S02]  /*2430*/  SEL R109, R109, RZ, P0 ;  /* 0x000000ff6d6d7207 */ /* 0x000fe40000000000 */
[----:B------:R-:W-:Y:S08]  /*2440*/  ISETP.GT.AND P0, PT, R110, -0x1, PT ;  /* 0xffffffff6e00780c */ /* 0x000ff00003f04270 */
[C---:B------:R-:W5:Y:S11]  /*2450*/  DMMA.8x8x4 R28, R70.reuse, R74, R28 ;  /* 0x0000004a461c723f */ /* 0x040f76000000001c */
[----:B------:R-:W-:Y:S05]  /*2460*/  @!UPT UIADD3 URZ, URZ, URZ, URZ ;  /* 0x0000003f3f3ff290 */ /* 0x000fea000fffe03f */
[-C--:B------:R3:W5:Y:S02]  /*2470*/  DMMA.8x8x4 R32, R70, R72.reuse, R32 ;  /* 0x000000484620723f */ /* 0x0807640000000020 */
[----:B---3--:R3:W1:Y:S01]  /*2480*/  LDS.128 R68, [R2+UR18] ;  /* 0x0000001202447984 */ /* 0x0086620008000c00 */
[----:B------:R-:W-:Y:S11]  /*2490*/  DEPBAR.LE SB5, 0xc ;  /* 0x0000d3000000791a */ /* 0x000ff60000000000 */
[----:B------:R-:W-:Y:S02]  /*24a0*/  @!UPT UIADD3 URZ, URZ, URZ, URZ ;  /* 0x0000003f3f3ff290 */ /* 0x000fe4000fffe03f */
[C---:B------:R-:W5:Y:S11]  /*24b0*/  DMMA.8x8x4 R36, R80.reuse, R72, R36 ;  /* 0x000000485024723f */ /* 0x040f760000000024 */
        /* <DEDUP_REMOVED lines=10> */
[C---:B---3--:R3:W5:Y:S02]  /*2560*/  DMMA.8x8x4 R56, R82.reuse, R76, R56 ;  /* 0x0000004c5238723f */ /* 0x0487640000000038 */
[----:B---3--:R3:W1:Y:S11]  /*2570*/  LDS.128 R76, [R0+UR19+0xc080] ;  /* 0x00c08013004c7984 */ /* 0x0086760008000c00 */
[----:B------:R-:W-:Y:S03]  /*2580*/  @!UPT UIADD3 URZ, URZ, URZ, URZ ;  /* 0x0000003f3f3ff290 */ /* 0x000fe6000fffe03f */
[C---:B------:R-:W5:Y:S11]  /*2590*/  DMMA.8x8x4 R60, R82.reuse, R74, R60 ;  /* 0x0000004a523c723f */ /* 0x040f76000000003c */
[----:B------:R-:W-:Y:S05]  /*25a0*/  @!UPT UIADD3 URZ, URZ, URZ, URZ ;  /* 0x0000003f3f3ff290 */ /* 0x000fea000fffe03f */
[----:B---3--:R3:W5:Y:S02]  /*25b0*/  DMMA.8x8x4 R64, R82, R72, R64 ;  /* 0x000000485240723f */ /* 0x0087640000000040 */
[----:B---3--:R3:W2:Y:S08]  /*25c0*/  LDS.128 R80, [R2+UR18+0x80] ;  /* 0x0000801202507984 */ /* 0x0086b00008000c00 */
[----:B------:R3:W2:Y:S01]  /*25d0*/  LDS.128 R72, [R0+UR19+0xc000] ;  /* 0x00c0001300487984 */ /* 0x0006a20008000c00 */
[----:B------:R-:W-:-:S05]  /*25e0*/  DEPBAR.LE SB5, 0xc ;  /* 0x0000d3000000791a */ /* 0x000fca0000000000 */
[C---:B-1----:R3:W5:Y:S11]  /*25f0*/  DMMA.8x8x4 R4, R84.reuse, R88, R4 ;  /* 0x000000585404723f */ /* 0x0427760000000004 */
[----:B------:R-:W-:Y:S05]  /*2600*/  @!UPT UIADD3 URZ, URZ, URZ, URZ ;  /* 0x0000003f3f3ff290 */ /* 0x000fea000fffe03f */
[C---:B------:R3:W5:Y:S11]  /*2610*/  DMMA.8x8x4 R8, R84.reuse, R90, R8 ;  /* 0x0000005a5408723f */ /* 0x0407760000000008 */
[----:B------:R-:W-:Y:S05]  /*2620*/  @!UPT UIADD3 URZ, URZ, URZ, URZ ;  /* 0x0000003f3f3ff290 */ /* 0x000fea000fffe03f */
[C---:B------:R3:W5:Y:S11]  /*2630*/  DMMA.8x8x4 R12, R84.reuse, R92, R12 ;  /* 0x0000005c540c723f */ /* 0x040776000000000c */
[----:B------:R-:W-:Y:S05]  /*2640*/  @!UPT UIADD3 URZ, URZ, URZ, URZ ;  /* 0x0000003f3f3ff290 */ /* 0x000fea000fffe03f */
[-C--:B------:R3:W5:Y:S01]  /*2650*/  DMMA.8x8x4 R16, R84, R94.reuse, R16 ;  /* 0x0000005e5410723f */ /* 0x0807620000000010 */
[----:B------:R-:W-:Y:S11]  /*2660*/  DEPBAR.LE SB5, 0xc ;  /* 0x0000d3000000791a */ /* 0x000ff60000000000 */
[----:B------:R-:W-:Y:S04]  /*2670*/  @!UPT UIADD3 URZ, URZ, URZ, URZ ;  /* 0x0000003f3f3ff290 */ /* 0x000fe8000fffe03f */
[C---:B------:R3:W5:Y:S11]  /*2680*/  DMMA.8x8x4 R20, R86.reuse, R94, R20 ;  /* 0x0000005e5614723f */ /* 0x0407760000000014 */
        /* <DEDUP_REMOVED lines=8> */
[C---:B--2---:R3:W5:Y:S11]  /*2710*/  DMMA.8x8x4 R36, R96.reuse, R88, R36 ;  /* 0x000000586024723f */ /* 0x0447760000000024 */
        /* <DEDUP_REMOVED lines=14> */
[----:B------:R3:W5:Y:S01]  /*2800*/  DMMA.8x8x4 R64, R98, R88, R64 ;  /* 0x000000586240723f */ /* 0x0007620000000040 */
[----:B------:R-:W-:Y:S03]  /*2810*/  @!UPT UIADD3 URZ, URZ, URZ, URZ ;  /* 0x0000003f3f3ff290 */ /* 0x000fe6000fffe03f */
[----:B------:R-:W-:Y:S11]  /*2820*/  @P0 BRA `(.L_x_4) ;  /* 0xfffffff000640947 */ /* 0x000ff6000383ffff */
.L_x_3:
[----:B------:R-:W0:Y:S01]  /*2830*/  LDGDEPBAR ;  /* 0x00000000000079af */ /* 0x000e220000000000 */
[----:B------:R-:W-:Y:S02]  /*2840*/  ULDC.64 UR4, c[0x0][0x310] ;  /* 0x0000c40000047ab9 */ /* 0x000fe40000000a00 */
[----:B------:R-:W-:Y:S01]  /*2850*/  ISETP.NE.U32.AND P0, PT, RZ, UR4, PT ;  /* 0x00000004ff007c0c */ /* 0x000fe2000bf05070 */
[----:B------:R-:W0:Y:S03]  /*2860*/  LDGDEPBAR ;  /* 0x00000000000079af */ /* 0x000e260000000000 */
[----:B------:R-:W-:Y:S01]  /*2870*/  ISETP.NE.AND.EX P0, PT, RZ, UR5, PT, P0 ;  /* 0x00000005ff007c0c */ /* 0x000fe2000bf05300 */
[----:B------:R-:W-:-:S04]  /*2880*/  DEPBAR.LE SB0, 0x0 ;  /* 0x000080000000791a */ /* 0x000fc80000000000 */
[----:B------:R-:W-:Y:S08]  /*2890*/  BAR.SYNC.DEFER_BLOCKING 0x0 ;  /* 0x0000000000007b1d */ /* 0x000ff00000010000 */
[----:B------:R-:W-:Y:S05]  /*28a0*/  @!P0 BRA `(.L_x_5) ;  /* 0x00000000001c8947 */ /* 0x000fea0003800000 */
[----:B------:R-:W1:Y:S02]  /*28b0*/  LDC.64 R68, c[0x0][0x310] ;  /* 0x0000c400ff447b82 */ /* 0x000e640000000a00 */
[----:B-1----:R-:W2:Y:S02]  /*28c0*/  LDG.E.64 R68, desc[UR14][R68.64] ;  /* 0x0000000e44447981 */ /* 0x002ea4000c1e1b00 */
[----:B--2---:R-:W-:-:S04]  /*28d0*/  ISETP.NE.U32.AND P0, PT, R68, RZ, PT ;  /* 0x000000ff4400720c */ /* 0x004fc80003f05070 */
[----:B------:R-:W-:-:S13]  /*28e0*/  ISETP.NE.AND.EX P0, PT, R69, RZ, PT, P0 ;  /* 0x000000ff4500720c */ /* 0x000fda0003f05300 */
[----:B------:R-:W-:Y:S05]  /*28f0*/  @!P0 BRA `(.L_x_5) ;  /* 0x0000000000088947 */ /* 0x000fea0003800000 */
[----:B------:R1:W4:Y:S01]  /*2900*/  LD.E.64 R120, desc[UR14][R68.64] ;  /* 0x0000000e44787980 */ /* 0x000322000c101b00 */
[----:B------:R-:W-:Y:S05]  /*2910*/  BRA `(.L_x_6) ;  /* 0x0000000000187947 */ /* 0x000fea0003800000 */
.L_x_5:
[----:B------:R-:W-:Y:S02]  /*2920*/  ULDC.64 UR4, c[0x0][0x300] ;  /* 0x0000c00000047ab9 */ /* 0x000fe40000000a00 */
[----:B------:R-:W-:-:S04]  /*2930*/  ISETP.NE.U32.AND P0, PT, RZ, UR4, PT ;  /* 0x00000004ff007c0c */ /* 0x000fc8000bf05070 */
[----:B------:R-:W-:-:S13]  /*2940*/  ISETP.NE.AND.EX P0, PT, RZ, UR5, PT, P0 ;  /* 0x00000005ff007c0c */ /* 0x000fda000bf05300 */
[----:B------:R-:W-:Y:S05]  /*2950*/  @!P0 BRA `(.L_x_6) ;  /* 0x0000000000088947 */ /* 0x000fea0003800000 */
[----:B------:R-:W1:Y:S02]  /*2960*/  LDC.64 R120, c[0x0][0x300] ;  /* 0x0000c000ff787b82 */ /* 0x000e640000000a00 */
[----:B-1----:R-:W4:Y:S02]  /*2970*/  LDG.E.64 R120, desc[UR14][R120.64] ;  /* 0x0000000e78787981 */ /* 0x002f24000c1e1b00 */
.L_x_6:
[----:B------:R-:W-:Y:S02]  /*2980*/  ULDC.64 UR4, c[0x0][0x318] ;  /* 0x0000c60000047ab9 */ /* 0x000fe40000000a00 */
[----:B------:R-:W-:-:S04]  /*2990*/  ISETP.NE.U32.AND P0, PT, RZ, UR4, PT ;  /* 0x00000004ff007c0c */ /* 0x000fc8000bf05070 */
[----:B------:R-:W-:-:S13]  /*29a0*/  ISETP.NE.AND.EX P0, PT, RZ, UR5, PT, P0 ;  /* 0x00000005ff007c0c */ /* 0x000fda000bf05300 */
[----:B------:R-:W-:Y:S05]  /*29b0*/  @!P0 BRA `(.L_x_7) ;  /* 0x00000000001c8947 */ /* 0x000fea0003800000 */
[----:B-1----:R-:W1:Y:S02]  /*29c0*/  LDC.64 R68, c[0x0][0x318] ;  /* 0x0000c600ff447b82 */ /* 0x002e640000000a00 */
[----:B-1----:R-:W2:Y:S02]  /*29d0*/  LDG.E.64 R68, desc[UR14][R68.64] ;  /* 0x0000000e44447981 */ /* 0x002ea4000c1e1b00 */
[----:B--2---:R-:W-:-:S04]  /*29e0*/  ISETP.NE.U32.AND P0, PT, R68, RZ, PT ;  /* 0x000000ff4400720c */ /* 0x004fc80003f05070 */
[----:B------:R-:W-:-:S13]  /*29f0*/  ISETP.NE.AND.EX P0, PT, R69, RZ, PT, P0 ;  /* 0x000000ff4500720c */ /* 0x000fda0003f05300 */
[----:B------:R-:W-:Y:S05]  /*2a00*/  @!P0 BRA `(.L_x_7) ;  /* 0x0000000000088947 */ /* 0x000fea0003800000 */
[----:B------:R1:W4:Y:S01]  /*2a10*/  LD.E.64 R118, desc[UR14][R68.64] ;  /* 0x0000000e44767980 */ /* 0x000322000c101b00 */
[----:B------:R-:W-:Y:S05]  /*2a20*/  BRA `(.L_x_8) ;  /* 0x0000000000187947 */ /* 0x000fea0003800000 */
.L_x_7:
[----:B------:R-:W-:Y:S02]  /*2a30*/  ULDC.64 UR4, c[0x0][0x308] ;  /* 0x0000c20000047ab9 */ /* 0x000fe40000000a00 */
[----:B------:R-:W-:-:S04]  /*2a40*/  ISETP.NE.U32.AND P0, PT, RZ, UR4, PT ;  /* 0x00000004ff007c0c */ /* 0x000fc8000bf05070 */
[----:B------:R-:W-:-:S13]  /*2a50*/  ISETP.NE.AND.EX P0, PT, RZ, UR5, PT, P0 ;  /* 0x00000005ff007c0c */ /* 0x000fda000bf05300 */
[----:B------:R-:W-:Y:S05]  /*2a60*/  @!P0 BRA `(.L_x_8) ;  /* 0x0000000000088947 */ /* 0x000fea0003800000 */
[----:B------:R-:W2:Y:S02]  /*2a70*/  LDC.64 R118, c[0x0][0x308] ;  /* 0x0000c200ff767b82 */ /* 0x000ea40000000a00 */
[----:B--2---:R-:W4:Y:S02]  /*2a80*/  LDG.E.64 R118, desc[UR14][R118.64] ;  /* 0x0000000e76767981 */ /* 0x004f24000c1e1b00 */
.L_x_8:
[----:B---3--:R-:W2:Y:S01]  /*2a90*/  LDC R2, c[0x0][0x320] ;  /* 0x0000c800ff027b82 */ /* 0x008ea20000000800 */
[----:B------:R-:W-:Y:S02]  /*2aa0*/  ULDC UR4, c[0x0][0x340] ;  /* 0x0000d00000047ab9 */ /* 0x000fe40000000800 */
[----:B------:R-:W-:-:S05]  /*2ab0*/  MOV R70, UR4 ;  /* 0x0000000400467c02 */ /* 0x000fca0008000f00 */
[----:B------:R-:W3:Y:S08]  /*2ac0*/  LDC R73, c[0x0][0x21c] ;  /* 0x00008700ff497b82 */ /* 0x000ef00000000800 */
[----:B------:R-:W3:Y:S08]  /*2ad0*/  LDC.64 R82, c[0x0][0x370] ;  /* 0x0000dc00ff527b82 */ /* 0x000ef00000000a00 */
[----:B------:R-:W3:Y:S01]  /*2ae0*/  LDC R71, c[0x0][0x344] ;  /* 0x0000d100ff477b82 */ /* 0x000ee20000000800 */
[----:B--2---:R-:W-:-:S07]  /*2af0*/  ISETP.NE.AND P0, PT, R2, RZ, PT ;  /* 0x000000ff0200720c */ /* 0x004fce0003f05270 */
[----:B-1----:R-:W1:Y:S01]  /*2b00*/  LDC R68, c[0x0][0x348] ;  /* 0x0000d200ff447b82 */ /* 0x002e620000000800 */
[----:B---3--:R-:W-:-:S07]  /*2b10*/  IMAD R73, R108, R73, UR13 ;  /* 0x0000000d6c497e24 */ /* 0x008fce000f8e0249 */
[----:B------:R-:W2:Y:S01]  /*2b20*/  LDC R69, c[0x0][0x34c] ;  /* 0x0000d300ff457b82 */ /* 0x000ea20000000800 */
[----:B------:R-:W-:Y:S01]  /*2b30*/  IMAD.WIDE R82, R73, 0x4, R82 ;  /* 0x0000000449527825 */ /* 0x000fe200078e0252 */
[----:B------:R-:W-:Y:S06]  /*2b40*/  @!P0 BRA `(.L_x_9) ;  /* 0x0000000000a88947 */ /* 0x000fec0003800000 */
[----:B------:R-:W-:Y:S02]  /*2b50*/  ISETP.NE.AND P0, PT, R2, 0x1, PT ;  /* 0x000000010200780c */ /* 0x000fe40003f05270 */
[----:B------:R-:W-:-:S11]  /*2b60*/  MOV R81, 0xffffffff ;  /* 0xffffffff00517802 */ /* 0x000fd60000000f00 */
[----:B------:R-:W-:Y:S05]  /*2b70*/  @!P0 BRA `(.L_x_10) ;  /* 0x0000000000748947 */ /* 0x000fea0003800000 */
[----:B------:R-:W-:-:S13]  /*2b80*/  ISETP.NE.AND P0, PT, R2, 0x2, PT ;  /* 0x000000020200780c */ /* 0x000fda0003f05270 */
[----:B------:R-:W-:Y:S05]  /*2b90*/  @!P0 BRA `(.L_x_11) ;  /* 0x0000000000248947 */ /* 0x000fea0003800000 */
[----:B------:R-:W-:-:S13]  /*2ba0*/  ISETP.NE.AND P0, PT, R2, 0x3, PT ;  /* 0x000000030200780c */ /* 0x000fda0003f05270 */
[----:B------:R-:W-:Y:S05]  /*2bb0*/  @P0 BRA `(.L_x_12) ;  /* 0x0000000000b80947 */ /* 0x000fea0003800000 */
[----:B------:R-:W3:Y:S08]  /*2bc0*/  LDC.64 R70, c[0x0][0x340] ;  /* 0x0000d000ff467b82 */ /* 0x000ef00000000a00 */
[----:B-12---:R-:W1:Y:S01]  /*2bd0*/  LDC.64 R68, c[0x0][0x348] ;  /* 0x0000d200ff447b82 */ /* 0x006e620000000a00 */
[----:B---3--:R-:W-:-:S06]  /*2be0*/  IMAD.WIDE R70, R100, 0x8, R70 ;  /* 0x0000000864467825 */ /* 0x008fcc00078e0246 */
[----:B------:R-:W4:Y:S01]  /*2bf0*/  LDG.E.64 R70, desc[UR14][R70.64] ;  /* 0x0000000e46467981 */ /* 0x000f22000c1e1b00 */
[----:B-1----:R-:W-:-:S06]  /*2c00*/  IMAD.WIDE R68, R100, 0x8, R68 ;  /* 0x0000000864447825 */ /* 0x002fcc00078e0244 */
[----:B------:R-:W4:Y:S01]  /*2c10*/  LDG.E.64 R68, desc[UR14][R68.64] ;  /* 0x0000000e44447981 */ /* 0x000f22000c1e1b00 */
[----:B------:R-:W-:Y:S05]  /*2c20*/  BRA `(.L_x_12) ;  /* 0x00000000009c7947 */ /* 0x000fea0003800000 */
.L_x_11:
[----:B------:R-:W3:Y:S01]  /*2c30*/  LDC.64 R74, c[0x0][0x360] ;  /* 0x0000d800ff4a7b82 */ /* 0x000ee20000000a00 */
[----:B------:R-:W-:-:S07]  /*2c40*/  SHF.R.S32.HI R77, RZ, 0x1f, R100 ;  /* 0x0000001fff4d7819 */ /* 0x000fce0000011464 */
[----:B------:R-:W3:Y:S08]  /*2c50*/  LDC.64 R72, c[0x0][0x368] ;  /* 0x0000da00ff487b82 */ /* 0x000ef00000000a00 */
[----:B------:R-:W3:Y:S08]  /*2c60*/  LDC.64 R70, c[0x0][0x340] ;  /* 0x0000d000ff467b82 */ /* 0x000ef00000000a00 */
[----:B-12---:R-:W1:Y:S01]  /*2c70*/  LDC.64 R68, c[0x0][0x348] ;  /* 0x0000d200ff447b82 */ /* 0x006e620000000a00 */
[----:B---3--:R-:W-:-:S02]  /*2c80*/  IMAD R0, R77, R74, RZ ;  /* 0x0000004a4d007224 */ /* 0x008fc400078e02ff */
[----:B------:R-:W-:-:S04]  /*2c90*/  IMAD.WIDE.U32 R84, R100, R74, RZ ;  /* 0x0000004a64547225 */ /* 0x000fc800078e00ff */
[C---:B------:R-:W-:Y:S02]  /*2ca0*/  IMAD R0, R100.reuse, R75, R0 ;  /* 0x0000004b64007224 */ /* 0x040fe400078e0200 */
[-C--:B------:R-:W-:Y:S02]  /*2cb0*/  IMAD R77, R77, R72.reuse, RZ ;  /* 0x000000484d4d7224 */ /* 0x080fe400078e02ff */
[----:B------:R-:W-:Y:S01]  /*2cc0*/  IMAD.WIDE.U32 R78, R100, R72, RZ ;  /* 0x00000048644e7225 */ /* 0x000fe200078e00ff */
[----:B------:R-:W-:-:S03]  /*2cd0*/  IADD3 R0, R85, R0, RZ ;  /* 0x0000000055007210 */ /* 0x000fc60007ffe0ff */
[----:B------:R-:W-:Y:S01]  /*2ce0*/  IMAD R73, R100, R73, R77 ;  /* 0x0000004964497224 */ /* 0x000fe200078e024d */
[----:B------:R-:W-:-:S04]  /*2cf0*/  LEA R70, P1, R84, R70, 0x3 ;  /* 0x0000004654467211 */ /* 0x000fc800078218ff */
[----:B------:R-:W-:Y:S02]  /*2d00*/  IADD3 R72, R79, R73, RZ ;  /* 0x000000494f487210 */ /* 0x000fe40007ffe0ff */
[----:B------:R-:W-:Y:S02]  /*2d10*/  LEA.HI.X R71, R84, R71, R0, 0x3, P1 ;  /* 0x0000004754477211 */ /* 0x000fe400008f1c00 */
[----:B-1----:R-:W-:-:S04]  /*2d20*/  LEA R68, P0, R78, R68, 0x3 ;  /* 0x000000444e447211 */ /* 0x002fc800078018ff */
[----:B------:R-:W-:Y:S01]  /*2d30*/  LEA.HI.X R69, R78, R69, R72, 0x3, P0 ;  /* 0x000000454e457211 */ /* 0x000fe200000f1c48 */
[----:B------:R-:W-:Y:S08]  /*2d40*/  BRA `(.L_x_12) ;  /* 0x0000000000547947 */ /* 0x000ff00003800000 */
.L_x_10:
[----:B------:R-:W3:Y:S01]  /*2d50*/  LDC.64 R72, c[0x0][0x368] ;  /* 0x0000da00ff487b82 */ /* 0x000ee20000000a00 */
[----:B------:R-:W-:-:S07]  /*2d60*/  SHF.R.S32.HI R75, RZ, 0x1f, R100 ;  /* 0x0000001fff4b7819 */ /* 0x000fce0000011464 */
[----:B-12---:R-:W1:Y:S01]  /*2d70*/  LDC.64 R68, c[0x0][0x348] ;  /* 0x0000d200ff447b82 */ /* 0x006e620000000a00 */
[-C--:B---3--:R-:W-:Y:S02]  /*2d80*/  IMAD R0, R75, R72.reuse, RZ ;  /* 0x000000484b007224 */ /* 0x088fe400078e02ff */
[----:B------:R-:W-:-:S04]  /*2d90*/  IMAD.WIDE.U32 R74, R100, R72, RZ ;  /* 0x00000048644a7225 */ /* 0x000fc800078e00ff */
[----:B------:R-:W-:Y:S01]  /*2da0*/  IMAD R0, R100, R73, R0 ;  /* 0x0000004964007224 */ /* 0x000fe200078e0200 */
[----:B-1----:R-:W-:-:S04]  /*2db0*/  LEA R68, P0, R74, R68, 0x3 ;  /* 0x000000444a447211 */ /* 0x002fc800078018ff */
[----:B------:R-:W-:-:S04]  /*2dc0*/  IADD3 R0, R75, R0, RZ ;  /* 0x000000004b007210 */ /* 0x000fc80007ffe0ff */
[----:B------:R-:W-:Y:S01]  /*2dd0*/  LEA.HI.X R69, R74, R69, R0, 0x3, P0 ;  /* 0x000000454a457211 */ /* 0x000fe200000f1c00 */
[----:B------:R-:W-:Y:S06]  /*2de0*/  BRA `(.L_x_12) ;  /* 0x00000000002c7947 */ /* 0x000fec0003800000 */
.L_x_9:
[----:B------:R-:W3:Y:S01]  /*2df0*/  LDC R0, c[0x0][0x224] ;  /* 0x00008900ff007b82 */ /* 0x000ee20000000800 */
[----:B------:R-:W-:Y:S02]  /*2e00*/  MOV R81, 0xffffffff ;  /* 0xffffffff00517802 */ /* 0x000fe40000000f00 */
[----:B---3--:R-:W-:-:S13]  /*2e10*/  ISETP.GE.AND P0, PT, R0, 0x2, PT ;  /* 0x000000020000780c */ /* 0x008fda0003f06270 */
[----:B------:R-:W-:Y:S05]  /*2e20*/  @!P0 BRA `(.L_x_12) ;  /* 0x00000000001c8947 */ /* 0x000fea0003800000 */
[----:B------:R-:W-:Y:S01]  /*2e30*/  ISETP.GT.AND P0, PT, R3, RZ, PT ;  /* 0x000000ff0300720c */ /* 0x000fe20003f04270 */
[----:B------:R-:W-:-:S12]  /*2e40*/  IMAD.MOV.U32 R81, RZ, RZ, -0x1 ;  /* 0xffffffffff517424 */ /* 0x000fd800078e00ff */
[----:B------:R3:W2:Y:S04]  /*2e50*/  @!P0 LDG.E.STRONG.GPU R81, desc[UR14][R82.64] ;  /* 0x0000000e52518981 */ /* 0x0006a8000c1ef900 */
[----:B--2---:R-:W-:Y:S01]  /*2e60*/  @!P0 CCTL.IVALL ;  /* 0x00000000ff00898f */ /* 0x004fe20002000000 */
[----:B------:R-:W-:-:S04]  /*2e70*/  ISETP.NE.AND P0, PT, R100, RZ, PT ;  /* 0x000000ff6400720c */ /* 0x000fc80003f05270 */
[----:B----4-:R-:W-:Y:S02]  /*2e80*/  FSEL R118, R118, RZ, !P0 ;  /* 0x000000ff76767208 */ /* 0x010fe40004000000 */
[----:B------:R-:W-:-:S07]  /*2e90*/  FSEL R119, R119, 1.875, !P0 ;  /* 0x3ff0000077777808 */ /* 0x000fce0004000000 */
.L_x_12:
[----:B------:R-:W-:Y:S01]  /*2ea0*/  SHF.R.S32.HI R74, RZ, 0x1f, R105 ;  /* 0x0000001fff4a7819 */ /* 0x000fe20000011469 */
[----:B------:R-:W1:Y:S01]  /*2eb0*/  LDC R72, c[0x0][0x224] ;  /* 0x00008900ff487b82 */ /* 0x000e620000000800 */
[----:B------:R-:W-:Y:S01]  /*2ec0*/  LEA.HI R73, R106, R3, RZ, 0x8 ;  /* 0x000000036a497211 */ /* 0x000fe200078f40ff */
[----:B------:R-:W-:Y:S01]  /*2ed0*/  ULEA UR16, UR17, UR16, 0x2 ;  /* 0x0000001011107291 */ /* 0x000fe2000f8e103f */
[----:B------:R-:W-:Y:S01]  /*2ee0*/  LEA.HI R74, R74, R105, RZ, 0x3 ;  /* 0x000000694a4a7211 */ /* 0x000fe200078f18ff */
[----:B------:R-:W-:Y:S01]  /*2ef0*/  USHF.L.U32 UR8, UR7, 0x4, URZ ;  /* 0x0000000407087899 */ /* 0x000fe2000800063f */
[----:B------:R-:W-:Y:S01]  /*2f00*/  SHF.R.S32.HI R73, RZ, 0x8, R73 ;  /* 0x00000008ff497819 */ /* 0x000fe20000011449 */
[----:B------:R-:W-:Y:S01]  /*2f10*/  USHF.L.U32 UR16, UR16, 0x3, URZ ;  /* 0x0000000310107899 */ /* 0x000fe2000800063f */
[----:B------:R-:W-:Y:S01]  /*2f20*/  LOP3.LUT R74, R74, 0xfffffff8, RZ, 0xc0, !PT ;  /* 0xfffffff84a4a7812 */ /* 0x000fe200078ec0ff */
[----:B------:R-:W2:Y:S01]  /*2f30*/  LDC.64 R78, c[0x0][0x270] ;  /* 0x00009c00ff4e7b82 */ /* 0x000ea20000000a00 */
[----:B------:R-:W-:Y:S01]  /*2f40*/  LOP3.LUT R95, R3, 0x3, RZ, 0xc0, !PT ;  /* 0x00000003035f7812 */ /* 0x000fe200078ec0ff */
[----:B------:R-:W-:-:S02]  /*2f50*/  UIMAD UR8, UR16, 0x22, UR8 ;  /* 0x00000022100878a4 */ /* 0x000fc4000f8e0208 */
[----:B------:R-:W-:Y:S01]  /*2f60*/  IMAD.IADD R74, R105, 0x1, -R74 ;  /* 0x00000001694a7824 */ /* 0x000fe200078e0a4a */
[----:B------:R-:W-:Y:S01]  /*2f70*/  ULDC.64 UR4, c[0x0][0x270] ;  /* 0x00009c0000047ab9 */ /* 0x000fe20000000a00 */
[----:B------:R-:W-:Y:S01]  /*2f80*/  ULDC UR7, c[0x0][0x278] ;  /* 0x00009e0000077ab9 */ /* 0x000fe20000000800 */
[----:B------:R-:W-:Y:S01]  /*2f90*/  IMAD.U32 R93, RZ, RZ, UR4 ;  /* 0x00000004ff5d7e24 */ /* 0x000fe2000f8e00ff */
[----:B------:R-:W3:Y:S01]  /*2fa0*/  LDC.64 R76, c[0x0][0x2b0] ;  /* 0x0000ac00ff4c7b82 */ /* 0x000ee20000000a00 */
[----:B------:R-:W-:Y:S02]  /*2fb0*/  LEA.HI R0, R74, R74, RZ, 0x1 ;  /* 0x0000004a4a007211 */ /* 0x000fe400078f08ff */
[----:B------:R-:W-:Y:S01]  /*2fc0*/  MOV R92, UR5 ;  /* 0x00000005005c7c02 */ /* 0x000fe20008000f00 */
[----:B------:R-:W-:Y:S01]  /*2fd0*/  ULDC.64 UR4, c[0x0][0x290] ;  /* 0x0000a40000047ab9 */ /* 0x000fe20000000a00 */
[----:B------:R-:W-:Y:S02]  /*2fe0*/  LOP3.LUT R75, R0, 0x3ffffffe, RZ, 0xc0, !PT ;  /* 0x3ffffffe004b7812 */ /* 0x000fe400078ec0ff */
[----:B------:R-:W-:-:S02]  /*2ff0*/  SHF.R.S32.HI R0, RZ, 0x1, R0 ;  /* 0x00000001ff007819 */ /* 0x000fc40000011400 */
[----:B-1----:R-:W-:Y:S01]  /*3000*/  ISETP.GT.AND P1, PT, R72, 0x1, PT ;  /* 0x000000014800780c */ /* 0x002fe20003f24270 */
[----:B------:R-:W-:Y:S02]  /*3010*/  IMAD.IADD R74, R74, 0x1, -R75 ;  /* 0x000000014a4a7824 */ /* 0x000fe400078e0a4b */
[----:B------:R-:W-:Y:S01]  /*3020*/  IMAD R73, R73, 0x4, R0 ;  /* 0x0000000449497824 */ /* 0x000fe200078e0200 */
[----:B------:R-:W-:Y:S01]  /*3030*/  ISETP.EQ.AND P1, PT, R2, RZ, P1 ;  /* 0x000000ff0200720c */ /* 0x000fe20000f22270 */
[----:B------:R-:W-:Y:S02]  /*3040*/  IMAD.IADD R0, R107, 0x1, R104 ;  /* 0x000000016b007824 */ /* 0x000fe400078e0268 */
[----:B------:R-:W-:Y:S01]  /*3050*/  IMAD.U32 R72, RZ, RZ, UR7 ;  /* 0x00000007ff487e24 */ /* 0x000fe2000f8e00ff */
[C---:B------:R-:W-:Y:S01]  /*3060*/  LEA R90, R73.reuse, R74, 0x3 ;  /* 0x0000004a495a7211 */ /* 0x040fe200078e18ff */
[----:B------:R-:W-:Y:S01]  /*3070*/  IMAD R73, R73, 0x2, R74 ;  /* 0x0000000249497824 */ /* 0x000fe200078e024a */
[----:B------:R-:W-:Y:S01]  /*3080*/  SHF.R.U32.HI R74, RZ, 0x2, R103 ;  /* 0x00000002ff4a7819 */ /* 0x000fe20000011667 */
[----:B------:R-:W-:Y:S01]  /*3090*/  IMAD.WIDE R114, R0, 0x8, RZ ;  /* 0x0000000800727825 */ /* 0x000fe200078e02ff */
[----:B------:R-:W-:-:S02]  /*30a0*/  LEA R90, R90, UR12, 0x2 ;  /* 0x0000000c5a5a7c11 */ /* 0x000fc4000f8e10ff */
[----:B------:R-:W-:Y:S01]  /*30b0*/  SHF.L.U32 R73, R73, 0x2, RZ ;  /* 0x0000000249497819 */ /* 0x000fe200000006ff */
[----:B------:R-:W-:Y:S01]  /*30c0*/  IMAD R95, R74, 0x22, R95 ;  /* 0x000000224a5f7824 */ /* 0x000fe200078e025f */
[----:B------:R-:W-:Y:S01]  /*30d0*/  SHF.R.S32.HI R113, RZ, 0x1f, R90 ;  /* 0x0000001fff717819 */ /* 0x000fe2000001145a */
[----:B--2---:R-:W-:-:S04]  /*30e0*/  IMAD.WIDE.U32 R84, R90, R78, R114 ;  /* 0x0000004e5a547225 */ /* 0x004fc800078e0072 */
[----:B------:R-:W-:Y:S01]  /*30f0*/  IMAD R73, R73, 0x220, RZ ;  /* 0x0000022049497824 */ /* 0x000fe200078e02ff */
[----:B----4-:R-:W-:Y:S01]  /*3100*/  IADD3 R91, P0, R70, R84, RZ ;  /* 0x00000054465b7210 */ /* 0x010fe20007f1e0ff */
[C---:B------:R-:W-:Y:S02]  /*3110*/  IMAD R94, R113.reuse, R78, RZ ;  /* 0x0000004e715e7224 */ /* 0x040fe400078e02ff */
[----:B------:R-:W-:Y:S02]  /*3120*/  IMAD R104, R104, 0x8, R73 ;  /* 0x0000000868687824 */ /* 0x000fe400078e0249 */
[----:B------:R-:W1:Y:S01]  /*3130*/  LDC R73, c[0x0][0x27c] ;  /* 0x00009f00ff497b82 */ /* 0x000e620000000800 */
[-C--:B---3--:R-:W-:Y:S02]  /*3140*/  IMAD R113, R113, R76.reuse, RZ ;  /* 0x0000004c71717224 */ /* 0x088fe400078e02ff */
[C---:B------:R-:W-:Y:S02]  /*3150*/  IMAD R94, R90.reuse, R79, R94 ;  /* 0x0000004f5a5e7224 */ /* 0x040fe400078e025e */
[----:B------:R-:W-:-:S03]  /*3160*/  IMAD.WIDE.U32 R114, R90, R76, R114 ;  /* 0x0000004c5a727225 */ /* 0x000fc600078e0072 */
[----:B------:R-:W-:Y:S01]  /*3170*/  IADD3.X R94, R71, R85, R94, P0, !PT ;  /* 0x00000055475e7210 */ /* 0x000fe200007fe45e */
[----:B------:R-:W-:Y:S01]  /*3180*/  IMAD R113, R90, R77, R113 ;  /* 0x0000004d5a717224 */ /* 0x000fe200078e0271 */
[----:B------:R-:W-:Y:S01]  /*3190*/  IADD3 R110, P0, R68, R114, RZ ;  /* 0x00000072446e7210 */ /* 0x000fe20007f1e0ff */
[----:B------:R-:W-:Y:S02]  /*31a0*/  VIADD R95, R95, UR8 ;  /* 0x000000085f5f7c36 */ /* 0x000fe40008000000 */
[----:B------:R-:W-:Y:S01]  /*31b0*/  IMAD.U32 R74, RZ, RZ, UR4 ;  /* 0x00000004ff4a7e24 */ /* 0x000fe2000f8e00ff */
[----:B------:R-:W-:Y:S01]  /*31c0*/  IADD3 R113, R115, R113, RZ ;  /* 0x0000007173717210 */ /* 0x000fe20007ffe0ff */
[----:B------:R-:W-:Y:S01]  /*31d0*/  IMAD.U32 R75, RZ, RZ, UR5 ;  /* 0x00000005ff4b7e24 */ /* 0x000fe2000f8e00ff */
[----:B------:R-:W-:Y:S02]  /*31e0*/  LEA R95, R95, UR6, 0x4 ;  /* 0x000000065f5f7c11 */ /* 0x000fe4000f8e20ff */
[----:B------:R-:W-:Y:S01]  /*31f0*/  IADD3.X R111, R69, R113, RZ, P0, !PT ;  /* 0x00000071456f7210 */ /* 0x000fe200007fe4ff */
[----:B------:R-:W-:Y:S06]  /*3200*/  @!P1 BRA `(.L_x_13) ;  /* 0x0000000000949947 */ /* 0x000fec0003800000 */
[----:B------:R-:W2:Y:S01]  /*3210*/  LDC.64 R74, c[0x0][0x290] ;  /* 0x0000a400ff4a7b82 */ /* 0x000ea20000000a00 */
[----:B------:R-:W-:-:S13]  /*3220*/  ISETP.NE.AND P1, PT, R81, R100, PT ;  /* 0x000000645100720c */ /* 0x000fda0003f25270 */
[----:B------:R-:W-:Y:S06]  /*3230*/  BAR.RED.AND.DEFER_BLOCKING 0x0, P1 ;  /* 0x0000000000007b1d */ /* 0x000fec0000814400 */
[----:B------:R-:W3:Y:S01]  /*3240*/  B2R.RESULT RZ, P1 ;  /* 0x0000000000ff731c */ /* 0x000ee20000024000 */
[----:B------:R-:W-:-:S04]  /*3250*/  ISETP.NE.AND P0, PT, R100, RZ, PT ;  /* 0x000000ff6400720c */ /* 0x000fc80003f05270 */
[----:B------:R-:W-:Y:S01]  /*3260*/  SEL R93, R78, R76, !P0 ;  /* 0x0000004c4e5d7207 */ /* 0x000fe20004000000 */
[----:B-1----:R-:W1:Y:S01]  /*3270*/  LDC.64 R72, c[0x0][0x278] ;  /* 0x00009e00ff487b82 */ /* 0x002e620000000a00 */
[----:B------:R-:W-:Y:S02]  /*3280*/  SEL R92, R79, R77, !P0 ;  /* 0x0000004d4f5c7207 */ /* 0x000fe40004000000 */
[----:B------:R-:W-:Y:S02]  /*3290*/  SEL R91, R91, R110, !P0 ;  /* 0x0000006e5b5b7207 */ /* 0x000fe40004000000 */
[----:B------:R-:W-:Y:S02]  /*32a0*/  SEL R94, R94, R111, !P0 ;  /* 0x0000006f5e5e7207 */ /* 0x000fe40004000000 */
[----:B------:R-:W-:Y:S01]  /*32b0*/  SEL R70, R70, R68, !P0 ;  /* 0x0000004446467207 */ /* 0x000fe20004000000 */
[----:B--2---:R-:W2:Y:S01]  /*32c0*/  @P0 LDC R74, c[0x0][0x2d0] ;  /* 0x0000b400ff4a0b82 */ /* 0x004ea20000000800 */
[----:B------:R-:W-:-:S07]  /*32d0*/  SEL R71, R71, R69, !P0 ;  /* 0x0000004547477207 */ /* 0x000fce0004000000 */
[----:B------:R-:W2:Y:S08]  /*32e0*/  @P0 LDC R75, c[0x0][0x2d4] ;  /* 0x0000b500ff4b0b82 */ /* 0x000eb00000000800 */
[----:B-1----:R-:W1:Y:S08]  /*32f0*/  @P0 LDC R72, c[0x0][0x2b8] ;  /* 0x0000ae00ff480b82 */ /* 0x002e700000000800 */
[----:B------:R-:W1:Y:S01]  /*3300*/  @P0 LDC R73, c[0x0][0x2bc] ;  /* 0x0000af00ff490b82 */ /* 0x000e620000000800 */
[----:B---3--:R-:W-:Y:S05]  /*3310*/  @!P1 BRA `(.L_x_14) ;  /* 0x0000000000289947 */ /* 0x008fea0003800000 */
[----:B------:R-:W-:-:S13]  /*3320*/  ISETP.GT.AND P1, PT, R3, RZ, PT ;  /* 0x000000ff0300720c */ /* 0x000fda0003f24270 */
.L_x_16:
[----:B------:R-:W-:Y:S05]  /*3330*/  YIELD ;  /* 0x0000000000007946 */ /* 0x000fea0003800000 */
[----:B---3-5:R-:W-:Y:S05]  /*3340*/  @P1 BRA `(.L_x_15) ;  /* 0x0000000000081947 */ /* 0x028fea0003800000 */
[----:B------:R3:W4:Y:S04]  /*3350*/  LDG.E.STRONG.GPU R81, desc[UR14][R82.64] ;  /* 0x0000000e52517981 */ /* 0x000728000c1ef900 */
[----:B----4-:R-:W-:Y:S01]  /*3360*/  CCTL.IVALL ;  /* 0x00000000ff00798f */ /* 0x010fe20002000000 */
.L_x_15:
[----:B------:R-:W-:Y:S01]  /*3370*/  ISETP.NE.AND P0, PT, R81, R100, PT ;  /* 0x000000645100720c */ /* 0x000fe20003f05270 */
[----:B------:R-:W-:-:S12]  /*3380*/  WARPSYNC.ALL ;  /* 0x0000000000007948 */ /* 0x000fd80003800000 */
[----:B------:R-:W-:Y:S06]  /*3390*/  BAR.RED.AND.DEFER_BLOCKING 0x0, P0 ;  /* 0x0000000000007b1d */ /* 0x000fec0000014400 */
[----:B------:R-:W4:Y:S02]  /*33a0*/  B2R.RESULT RZ, P0 ;  /* 0x0000000000ff731c */ /* 0x000f240000004000 */
[----:B----4-:R-:W-:Y:S05]  /*33b0*/  @P0 BRA `(.L_x_16) ;  /* 0xfffffffc00dc0947 */ /* 0x010fea000383ffff */
.L_x_14:
[----:B------:R-:W-:Y:S05]  /*33c0*/  WARPSYNC.ALL ;  /* 0x0000000000007948 */ /* 0x000fea0003800000 */
[----:B------:R-:W-:Y:S06]  /*33d0*/  BAR.SYNC.DEFER_BLOCKING 0x0 ;  /* 0x0000000000007b1d */ /* 0x000fec0000010000 */
[----:B------:R-:W-:Y:S01]  /*33e0*/  @!PT LDS RZ, [RZ] ;  /* 0x00000000fffff984 */ /* 0x000fe20000000800 */
[----:B------:R-:W-:Y:S01]  /*33f0*/  @!PT LDS RZ, [RZ] ;  /* 0x00000000fffff984 */ /* 0x000fe20000000800 */
[----:B------:R-:W-:Y:S01]  /*3400*/  @!PT LDS RZ, [RZ] ;  /* 0x00000000fffff984 */ /* 0x000fe20000000800 */
[----:B------:R-:W-:Y:S01]  /*3410*/  @!PT LDS RZ, [RZ] ;  /* 0x00000000fffff984 */ /* 0x000fe20000000800 */
[----:B------:R-:W-:Y:S06]  /*3420*/  MEMBAR.SC.GPU ;  /* 0x0000000000007992 */ /* 0x000fec0000002000 */
[----:B------:R-:W-:-:S00]  /*3430*/  ERRBAR ;  /* 0x00000000000079ab */ /* 0x000fc00000000000 */
[----:B------:R-:W-:Y:S06]  /*3440*/  CGAERRBAR ;  /* 0x00000000000075ab */ /* 0x000fec0000000000 */
[----:B------:R-:W-:Y:S01]  /*3450*/  CCTL.IVALL ;  /* 0x00000000ff00798f */ /* 0x000fe20002000000 */
.L_x_13:
[----:B------:R-:W4:Y:S01]  /*3460*/  S2UR UR8, SR_CgaCtaId ;  /* 0x00000000000879c3 */ /* 0x000f220000008800 */
[----:B------:R-:W-:Y:S01]  /*3470*/  DSETP.NEU.AND P0, PT, R118, RZ, PT ;  /* 0x000000ff7600722a */ /* 0x000fe20003f0d000 */
[----:B------:R-:W-:Y:S01]  /*3480*/  UMOV UR4, 0x400 ;  /* 0x0000040000047882 */ /* 0x000fe20000000000 */
[----:B------:R-:W-:Y:S01]  /*3490*/  BSSY B2, `(.L_x_17) ;  /* 0x0001614000027945 */ /* 0x000fe20003800000 */
[----:B----4-:R-:W-:-:S11]  /*34a0*/  ULEA UR8, UR8, UR4, 0x18 ;  /* 0x0000000408087291 */ /* 0x010fd6000f8ec03f */
[----:B------:R-:W-:Y:S05]  /*34b0*/  @!P0 BRA `(.L_x_18) ;  /* 0x000000e800188947 */ /* 0x000fea0003800000 */
[----:B------:R-:W4:Y:S01]  /*34c0*/  S2UR UR5, SR_CTAID.X ;  /* 0x00000000000579c3 */ /* 0x000f220000002500 */
[----:B------:R-:W-:Y:S01]  /*34d0*/  ULDC UR4, c[0x0][0x228] ;  /* 0x00008a0000047ab9 */ /* 0x000fe20000000800 */
[----:B------:R-:W-:Y:S01]  /*34e0*/  BSSY B1, `(.L_x_19) ;  /* 0x00001d1000017945 */ /* 0x000fe20003800000 */
[----:B----4-:R-:W-:-:S04]  /*34f0*/  USHF.R.S32.HI UR4, URZ, UR4, UR5 ;  /* 0x000000043f047299 */ /* 0x010fc80008011405 */
[----:B------:R-:W-:-:S06]  /*3500*/  ULEA UR4, UR4, 0x80, 0x7 ;  /* 0x0000008004047891 */ /* 0x000fcc000f8e383f */
[----:B------:R-:W-:-:S13]  /*3510*/  ISETP.LT.AND P2, PT, R107, UR4, PT ;  /* 0x000000046b007c0c */ /* 0x000fda000bf41270 */
[----:B------:R-:W-:Y:S05]  /*3520*/  @!P2 BRA `(.L_x_20) ;  /* 0x000000180074a947 */ /* 0x000fea0003800000 */
[----:B------:R-:W-:Y:S01]  /*3530*/  IADD3 R2, P0, -R70, R91, RZ ;  /* 0x0000005b46027210 */ /* 0x000fe20007f1e1ff */
[----:B------:R-:W-:Y:S04]  /*3540*/  BSSY B0, `(.L_x_21) ;  /* 0x0000029000007945 */ /* 0x000fe80003800000 */
[----:B------:R-:W-:-:S05]  /*3550*/  IMAD.X R3, R94, 0x1, ~R71, P0 ;  /* 0x000000015e037824 */ /* 0x000fca00000e0e47 */
[----:B------:R-:W-:-:S04]  /*3560*/  LOP3.LUT R76, R3, R92, RZ, 0xfc, !PT ;  /* 0x0000005c034c7212 */ /* 0x000fc800078efcff */
[----:B------:R-:W-:-:S13]  /*3570*/  ISETP.NE.U32.AND P0, PT, R76, RZ, PT ;  /* 0x000000ff4c00720c */ /* 0x000fda0003f05070 */
[----:B------:R-:W-:Y:S05]  /*3580*/  @!P0 BRA `(.L_x_22) ;  /* 0x00000000003c8947 */ /* 0x000fea0003800000 */
[----:B------:R-:W-:Y:S01]  /*3590*/  IMAD.MOV.U32 R98, RZ, RZ, R2 ;  /* 0x000000ffff627224 */ /* 0x000fe200078e0002 */
[----:B------:R-:W-:Y:S01]  /*35a0*/  MOV R106, R93 ;  /* 0x0000005d006a7202 */ /* 0x000fe20000000f00 */
[----:B------:R-:W-:Y:S01]  /*35b0*/  IMAD.MOV.U32 R99, RZ, RZ, R3 ;  /* 0x000000ffff637224 */ /* 0x000fe200078e0003 */
[----:B------:R-:W-:Y:S02]  /*35c0*/  MOV R101, R92 ;  /* 0x0000005c00657202 */ /* 0x000fe40000000f00 */
[----:B------:R-:W-:Y:S02]  /*35d0*/  MOV R102, 0x35f0 ;  /* 0x000035f000667802 */ /* 0x000fe40000000f00 */
[----:B-123-5:R-:W-:Y:S05]  /*35e0*/  CALL.REL.NOINC `($__internal_0_$__cuda_sm20_div_u64) ;  /* 0x0000016000847944 */ /* 0x02efea0003c00000 */
[----:B------:R-:W-:-:S04]  /*35f0*/  IADD3 R77, P0, RZ, -R97, RZ ;  /* 0x80000061ff4d7210 */ /* 0x000fc80007f1e0ff */
[----:B------:R-:W-:Y:S01]  /*3600*/  IADD3.X R76, RZ, ~R99, RZ, P0, !PT ;  /* 0x80000063ff4c7210 */ /* 0x000fe200007fe4ff */
[----:B------:R-:W-:Y:S01]  /*3610*/  IMAD.WIDE.U32 R78, R93, R77, R2 ;  /* 0x0000004d5d4e7225 */ /* 0x000fe200078e0002 */
[----:B------:R-:W-:-:S03]  /*3620*/  MOV R3, R97 ;  /* 0x0000006100037202 */ /* 0x000fc60000000f00 */
[----:B------:R-:W-:Y:S01]  /*3630*/  IMAD R76, R76, R93, RZ ;  /* 0x0000005d4c4c7224 */ /* 0x000fe200078e02ff */
[----:B------:R-:W-:-:S03]  /*3640*/  MOV R2, R78 ;  /* 0x0000004e00027202 */ /* 0x000fc60000000f00 */
[----:B------:R-:W-:-:S05]  /*3650*/  IMAD R76, R92, R77, R76 ;  /* 0x0000004d5c4c7224 */ /* 0x000fca00078e024c */
[----:B------:R-:W-:Y:S01]  /*3660*/  IADD3 R77, R79, R76, RZ ;  /* 0x0000004c4f4d7210 */ /* 0x000fe20007ffe0ff */
[----:B------:R-:W-:Y:S05]  /*3670*/  BRA `(.L_x_23) ;  /* 0x0000000000547947 */ /* 0x000fea0003800000 */
.L_x_22:
[----:B------:R-:W4:Y:S01]  /*3680*/  I2F.U32.RP R78, R93 ;  /* 0x0000005d004e7306 */ /* 0x000f220000209000 */
[----:B------:R-:W-:Y:S01]  /*3690*/  IMAD.MOV.U32 R76, RZ, RZ, RZ ;  /* 0x000000ffff4c7224 */ /* 0x000fe200078e00ff */
[----:B------:R-:W-:-:S06]  /*36a0*/  ISETP.NE.U32.AND P0, PT, R93, RZ, PT ;  /* 0x000000ff5d00720c */ /* 0x000fcc0003f05070 */
[----:B----4-:R-:W4:Y:S02]  /*36b0*/  MUFU.RCP R77, R78 ;  /* 0x0000004e004d7308 */ /* 0x010f240000001000 */
[----:B----4-:R-:W-:-:S06]  /*36c0*/  IADD3 R77, R77, 0xffffffe, RZ ;  /* 0x0ffffffe4d4d7810 */ /* 0x010fcc0007ffe0ff */
[----:B------:R-:W4:Y:S02]  /*36d0*/  F2I.FTZ.U32.TRUNC.NTZ R77, R77 ;  /* 0x0000004d004d7305 */ /* 0x000f24000021f000 */
[----:B----4-:R-:W-:-:S05]  /*36e0*/  IADD3 R3, RZ, -R77, RZ ;  /* 0x8000004dff037210 */ /* 0x010fca0007ffe0ff */
[----:B------:R-:W-:-:S04]  /*36f0*/  IMAD R3, R3, R93, RZ ;  /* 0x0000005d03037224 */ /* 0x000fc800078e02ff */
[----:B------:R-:W-:-:S04]  /*3700*/  IMAD.HI.U32 R3, R77, R3, R76 ;  /* 0x000000034d037227 */ /* 0x000fc800078e004c */
[----:B------:R-:W-:Y:S02]  /*3710*/  IMAD.MOV.U32 R77, RZ, RZ, RZ ;  /* 0x000000ffff4d7224 */ /* 0x000fe400078e00ff */
[----:B------:R-:W-:-:S05]  /*3720*/  IMAD.HI.U32 R3, R3, R2, RZ ;  /* 0x0000000203037227 */ /* 0x000fca00078e00ff */
[----:B------:R-:W-:-:S05]  /*3730*/  IADD3 R76, -R3, RZ, RZ ;  /* 0x000000ff034c7210 */ /* 0x000fca0007ffe1ff */
[----:B------:R-:W-:-:S05]  /*3740*/  IMAD R76, R93, R76, R2 ;  /* 0x0000004c5d4c7224 */ /* 0x000fca00078e0202 */
[----:B------:R-:W-:-:S13]  /*3750*/  ISETP.GE.U32.AND P3, PT, R76, R93, PT ;  /* 0x0000005d4c00720c */ /* 0x000fda0003f66070 */
[----:B------:R-:W-:Y:S01]  /*3760*/  @P3 IMAD.IADD R76, R76, 0x1, -R93 ;  /* 0x000000014c4c3824 */ /* 0x000fe200078e0a5d */
[----:B------:R-:W-:-:S04]  /*3770*/  @P3 IADD3 R3, R3, 0x1, RZ ;  /* 0x0000000103033810 */ /* 0x000fc80007ffe0ff */
[----:B------:R-:W-:-:S13]  /*3780*/  ISETP.GE.U32.AND P1, PT, R76, R93, PT ;  /* 0x0000005d4c00720c */ /* 0x000fda0003f26070 */
[----:B------:R-:W-:Y:S01]  /*3790*/  @P1 VIADD R3, R3, 0x1 ;  /* 0x0000000103031836 */ /* 0x000fe20000000000 */
[----:B------:R-:W-:-:S04]  /*37a0*/  @!P0 LOP3.LUT R3, RZ, R93, RZ, 0x33, !PT ;  /* 0x0000005dff038212 */ /* 0x000fc800078e33ff */
[----:B------:R-:W-:-:S05]  /*37b0*/  IADD3 R76, -R3, RZ, RZ ;  /* 0x000000ff034c7210 */ /* 0x000fca0007ffe1ff */
[----:B------:R-:W-:Y:S02]  /*37c0*/  IMAD R2, R93, R76, R2 ;  /* 0x0000004c5d027224 */ /* 0x000fe400078e0202 */
.L_x_23:
[----:B------:R-:W-:Y:S05]  /*37d0*/  BSYNC B0 ;  /* 0x0000000000007941 */ /* 0x000fea0003800000 */
.L_x_21:
[----:B------:R-:W-:Y:S01]  /*37e0*/  ULDC.64 UR4, c[0x0][0x210] ;  /* 0x0000840000047ab9 */ /* 0x000fe20000000a00 */
[--C-:B------:R-:W-:Y:S02]  /*37f0*/  SHF.R.U64 R2, R2, 0x3, R77.reuse ;  /* 0x0000000302027819 */ /* 0x100fe4000000124d */
[----:B------:R-:W-:Y:S02]  /*3800*/  CS2R R88, SRZ ;  /* 0x0000000000587805 */ /* 0x000fe4000001ff00 */
[----:B------:R-:W-:Y:S02]  /*3810*/  ISETP.GE.AND P1, PT, R0, UR5, PT ;  /* 0x0000000500007c0c */ /* 0x000fe4000bf26270 */
[----:B------:R-:W-:Y:S02]  /*3820*/  ISETP.LE.U32.AND P0, PT, R3, R2, PT ;  /* 0x000000020300720c */ /* 0x000fe40003f03070 */
[----:B------:R-:W-:Y:S02]  /*3830*/  SHF.R.U32.HI R77, RZ, 0x3, R77 ;  /* 0x00000003ff4d7819 */ /* 0x000fe4000001164d */
[----:B------:R-:W-:-:S02]  /*3840*/  ISETP.LT.AND P1, PT, R90, UR4, !P1 ;  /* 0x000000045a007c0c */ /* 0x000fc4000cf21270 */
[----:B------:R-:W-:-:S04]  /*3850*/  SHF.R.S32.HI R2, RZ, 0x1f, R3 ;  /* 0x0000001fff027819 */ /* 0x000fc80000011403 */
[----:B------:R-:W-:-:S13]  /*3860*/  ISETP.LE.U32.AND.EX P0, PT, R2, R77, P1, P0 ;  /* 0x0000004d0200720c */ /* 0x000fda0000f03100 */
[----:B------:R-:W-:Y:S02]  /*3870*/  @P0 IMAD.MOV.U32 R78, RZ, RZ, R91 ;  /* 0x000000ffff4e0224 */ /* 0x000fe400078e005b */
[----:B------:R-:W-:-:S05]  /*3880*/  @P0 IMAD.MOV.U32 R79, RZ, RZ, R94 ;  /* 0x000000ffff4f0224 */ /* 0x000fca00078e005e */
[----:B------:R1:W4:Y:S01]  /*3890*/  @P0 LDG.E.LTC128B.64 R88, desc[UR14][R78.64] ;  /* 0x0000000e4e580981 */ /* 0x000322000c1e1b20 */
[----:B------:R-:W-:Y:S01]  /*38a0*/  IADD3 R103, P1, P0, R91, 0x100, -R70 ;  /* 0x000001005b677810 */ /* 0x000fe2000783e846 */
[----:B------:R-:W-:Y:S03]  /*38b0*/  BSSY B0, `(.L_x_24) ;  /* 0x000001d000007945 */ /* 0x000fe60003800000 */
[----:B------:R-:W-:-:S04]  /*38c0*/  IADD3.X R101, R94, RZ, ~R71, P1, P0 ;  /* 0x000000ff5e657210 */ /* 0x000fc80000fe0c47 */
[----:B------:R-:W-:-:S04]  /*38d0*/  LOP3.LUT R76, R101, R92, RZ, 0xfc, !PT ;  /* 0x0000005c654c7212 */ /* 0x000fc800078efcff */
[----:B------:R-:W-:-:S13]  /*38e0*/  ISETP.NE.U32.AND P0, PT, R76, RZ, PT ;  /* 0x000000ff4c00720c */ /* 0x000fda0003f05070 */
[----:B-1----:R-:W-:Y:S05]  /*38f0*/  @!P0 BRA `(.L_x_25) ;  /* 0x0000000000148947 */ /* 0x002fea0003800000 */
[----:B------:R-:W-:Y:S01]  /*3900*/  IMAD.MOV.U32 R102, RZ, RZ, R93 ;  /* 0x000000ffff667224 */ /* 0x000fe200078e005d */
[----:B------:R-:W-:Y:S02]  /*3910*/  MOV R99, R92 ;  /* 0x0000005c00637202 */ /* 0x000fe40000000f00 */
[----:B------:R-:W-:Y:S02]  /*3920*/  MOV R98, 0x3940 ;  /* 0x0000394000627802 */ /* 0x000fe40000000f00 */
[----:B--2345:R-:W-:Y:S05]  /*3930*/  CALL.REL.NOINC `($__internal_1_$__cuda_sm20_rem_u64) ;  /* 0x0000016000c07944 */ /* 0x03cfea0003c00000 */
[----:B------:R-:W-:Y:S05]  /*3940*/  BRA `(.L_x_26) ;  /* 0x00000000004c7947 */ /* 0x000fea0003800000 */
.L_x_25:
[----:B------:R-:W1:Y:S01]  /*3950*/  I2F.U32.RP R78, R93 ;  /* 0x0000005d004e7306 */ /* 0x000e620000209000 */
[----:B------:R-:W-:Y:S02]  /*3960*/  MOV R80, RZ ;  /* 0x000000ff00507202 */ /* 0x000fe40000000f00 */
[----:B------:R-:W-:-:S05]  /*3970*/  MOV R107, RZ ;  /* 0x000000ff006b7202 */ /* 0x000fca0000000f00 */
[----:B-1----:R-:W1:Y:S02]  /*3980*/  MUFU.RCP R77, R78 ;  /* 0x0000004e004d7308 */ /* 0x002e640000001000 */
[----:B-1----:R-:W-:-:S06]  /*3990*/  VIADD R77, R77, 0xffffffe ;  /* 0x0ffffffe4d4d7836 */ /* 0x002fcc0000000000 */
[----:B------:R-:W1:Y:S02]  /*39a0*/  F2I.FTZ.U32.TRUNC.NTZ R81, R77 ;  /* 0x0000004d00517305 */ /* 0x000e64000021f000 */
[----:B-1----:R-:W-:-:S04]  /*39b0*/  IMAD.MOV R76, RZ, RZ, -R81 ;  /* 0x000000ffff4c7224 */ /* 0x002fc800078e0a51 */
[----:B------:R-:W-:-:S04]  /*39c0*/  IMAD R76, R76, R93, RZ ;  /* 0x0000005d4c4c7224 */ /* 0x000fc800078e02ff */
[----:B------:R-:W-:-:S06]  /*39d0*/  IMAD.HI.U32 R76, R81, R76, R80 ;  /* 0x0000004c514c7227 */ /* 0x000fcc00078e0050 */
[----:B------:R-:W-:-:S04]  /*39e0*/  IMAD.HI.U32 R76, R76, R103, RZ ;  /* 0x000000674c4c7227 */ /* 0x000fc800078e00ff */
[----:B------:R-:W-:-:S04]  /*39f0*/  IMAD.MOV R76, RZ, RZ, -R76 ;  /* 0x000000ffff4c7224 */ /* 0x000fc800078e0a4c */
[----:B------:R-:W-:-:S05]  /*3a00*/  IMAD R76, R93, R76, R103 ;  /* 0x0000004c5d4c7224 */ /* 0x000fca00078e0267 */
[----:B------:R-:W-:-:S13]  /*3a10*/  ISETP.GE.U32.AND P0, PT, R76, R93, PT ;  /* 0x0000005d4c00720c */ /* 0x000fda0003f06070 */
[-C--:B------:R-:W-:Y:S02]  /*3a20*/  @P0 IADD3 R76, R76, -R93.reuse, RZ ;  /* 0x8000005d4c4c0210 */ /* 0x080fe40007ffe0ff */
[----:B------:R-:W-:Y:S02]  /*3a30*/  ISETP.NE.U32.AND P0, PT, R93, RZ, PT ;  /* 0x000000ff5d00720c */ /* 0x000fe40003f05070 */
[----:B------:R-:W-:-:S13]  /*3a40*/  ISETP.GE.U32.AND P1, PT, R76, R93, PT ;  /* 0x0000005d4c00720c */ /* 0x000fda0003f26070 */
[----:B------:R-:W-:Y:S01]  /*3a50*/  @P1 IMAD.IADD R76, R76, 0x1, -R93 ;  /* 0x000000014c4c1824 */ /* 0x000fe200078e0a5d */
[----:B------:R-:W-:-:S04]  /*3a60*/  @!P0 LOP3.LUT R76, RZ, R93, RZ, 0x33, !PT ;  /* 0x0000005dff4c8212 */ /* 0x000fc800078e33ff */
[----:B------:R-:W-:Y:S02]  /*3a70*/  MOV R106, R76 ;  /* 0x0000004c006a7202 */ /* 0x000fe40000000f00 */
.L_x_26:
[----:B------:R-:W-:Y:S05]  /*3a80*/  BSYNC B0 ;  /* 0x0000000000007941 */ /* 0x000fea0003800000 */
.L_x_24:
[----:B------:R-:W-:Y:S01]  /*3a90*/  VIADD R77, R0, 0x20 ;  /* 0x00000020004d7836 */ /* 0x000fe20000000000 */
[----:B------:R-:W-:Y:S01]  /*3aa0*/  ULDC.64 UR4, c[0x0][0x210] ;  /* 0x0000840000047ab9 */ /* 0x000fe20000000a00 */
[--C-:B------:R-:W-:Y:S02]  /*3ab0*/  SHF.R.U64 R76, R106, 0x3, R107.reuse ;  /* 0x000000036a4c7819 */ /* 0x100fe4000000126b */
[----:B------:R-:W-:Y:S02]  /*3ac0*/  CS2R R86, SRZ ;  /* 0x0000000000567805 */ /* 0x000fe4000001ff00 */
[----:B------:R-:W-:Y:S02]  /*3ad0*/  ISETP.GE.AND P1, PT, R77, UR5, PT ;  /* 0x000000054d007c0c */ /* 0x000fe4000bf26270 */
[----:B------:R-:W-:Y:S02]  /*3ae0*/  SHF.R.U32.HI R77, RZ, 0x3, R107 ;  /* 0x00000003ff4d7819 */ /* 0x000fe4000001166b */
[----:B------:R-:W-:-:S02]  /*3af0*/  ISETP.LE.U32.AND P0, PT, R3, R76, PT ;  /* 0x0000004c0300720c */ /* 0x000fc40003f03070 */
[----:B------:R-:W-:-:S04]  /*3b00*/  ISETP.LT.AND P1, PT, R90, UR4, !P1 ;  /* 0x000000045a007c0c */ /* 0x000fc8000cf21270 */
[----:B------:R-:W-:-:S13]  /*3b10*/  ISETP.LE.U32.AND.EX P0, PT, R2, R77, P1, P0 ;  /* 0x0000004d0200720c */ /* 0x000fda0000f03100 */
[----:B------:R-:W-:Y:S02]  /*3b20*/  @P0 IMAD.MOV.U32 R78, RZ, RZ, R91 ;  /* 0x000000ffff4e0224 */ /* 0x000fe400078e005b */
[----:B------:R-:W-:-:S05]  /*3b30*/  @P0 IMAD.MOV.U32 R79, RZ, RZ, R94 ;  /* 0x000000ffff4f0224 */ /* 0x000fca00078e005e */
[----:B------:R1:W4:Y:S01]  /*3b40*/  @P0 LDG.E.LTC128B.64 R86, desc[UR14][R78.64+0x100] ;  /* 0x0001000e4e560981 */ /* 0x000322000c1e1b20 */
[----:B------:R-:W-:Y:S01]  /*3b50*/  IADD3 R2, P1, P0, -R70, R91, R72 ;  /* 0x0000005b46027210 */ /* 0x000fe2000783e148 */
[----:B------:R-:W-:Y:S03]  /*3b60*/  BSSY B0, `(.L_x_27) ;  /* 0x0000029000007945 */ /* 0x000fe60003800000 */
[----:B------:R-:W-:-:S04]  /*3b70*/  IADD3.X R3, ~R71, R94, R73, P1, P0 ;  /* 0x0000005e47037210 */ /* 0x000fc80000fe0549 */
[----:B------:R-:W-:-:S04]  /*3b80*/  LOP3.LUT R76, R3, R92, RZ, 0xfc, !PT ;  /* 0x0000005c034c7212 */ /* 0x000fc800078efcff */
[----:B------:R-:W-:-:S13]  /*3b90*/  ISETP.NE.U32.AND P0, PT, R76, RZ, PT ;  /* 0x000000ff4c00720c */ /* 0x000fda0003f05070 */
[----:B-1----:R-:W-:Y:S05]  /*3ba0*/  @!P0 BRA `(.L_x_28) ;  /* 0x00000000003c8947 */ /* 0x002fea0003800000 */
[----:B------:R-:W-:Y:S01]  /*3bb0*/  IMAD.MOV.U32 R98, RZ, RZ, R2 ;  /* 0x000000ffff627224 */ /* 0x000fe200078e0002 */
[----:B------:R-:W-:Y:S01]  /*3bc0*/  MOV R106, R93 ;  /* 0x0000005d006a7202 */ /* 0x000fe20000000f00 */
[----:B------:R-:W-:Y:S01]  /*3bd0*/  IMAD.MOV.U32 R99, RZ, RZ, R3 ;  /* 0x000000ffff637224 */ /* 0x000fe200078e0003 */
[----:B------:R-:W-:Y:S02]  /*3be0*/  MOV R101, R92 ;  /* 0x0000005c00657202 */ /* 0x000fe40000000f00 */
[----:B------:R-:W-:Y:S02]  /*3bf0*/  MOV R102, 0x3c10 ;  /* 0x00003c1000667802 */ /* 0x000fe40000000f00 */
[----:B--2345:R-:W-:Y:S05]  /*3c00*/  CALL.REL.NOINC `($__internal_0_$__cuda_sm20_div_u64) ;  /* 0x0000015800fc7944 */ /* 0x03cfea0003c00000 */
        /* <DEDUP_REMOVED lines=9> */
.L_x_28:
[----:B------:R-:W1:Y:S01]  /*3ca0*/  I2F.U32.RP R78, R93 ;  /* 0x0000005d004e7306 */ /* 0x000e620000209000 */
[----:B------:R-:W-:Y:S01]  /*3cb0*/  IMAD.MOV.U32 R76, RZ, RZ, RZ ;  /* 0x000000ffff4c7224 */ /* 0x000fe200078e00ff */
[----:B------:R-:W-:-:S06]  /*3cc0*/  ISETP.NE.U32.AND P0, PT, R93, RZ, PT ;  /* 0x000000ff5d00720c */ /* 0x000fcc0003f05070 */
[----:B-1----:R-:W1:Y:S02]  /*3cd0*/  MUFU.RCP R77, R78 ;  /* 0x0000004e004d7308 */ /* 0x002e640000001000 */
[----:B-1----:R-:W-:-:S06]  /*3ce0*/  IADD3 R77, R77, 0xffffffe, RZ ;  /* 0x0ffffffe4d4d7810 */ /* 0x002fcc0007ffe0ff */
[----:B------:R-:W1:Y:S02]  /*3cf0*/  F2I.FTZ.U32.TRUNC.NTZ R77, R77 ;  /* 0x0000004d004d7305 */ /* 0x000e64000021f000 */
[----:B-1----:R-:W-:-:S05]  /*3d00*/  IADD3 R3, RZ, -R77, RZ ;  /* 0x8000004dff037210 */ /* 0x002fca0007ffe0ff */
        /* <DEDUP_REMOVED lines=14> */
.L_x_29:
[----:B------:R-:W-:Y:S05]  /*3df0*/  BSYNC B0 ;  /* 0x0000000000007941 */ /* 0x000fea0003800000 */
.L_x_27:
[--C-:B------:R-:W-:Y:S01]  /*3e00*/  SHF.R.U64 R76, R2, 0x3, R77.reuse ;  /* 0x00000003024c7819 */ /* 0x100fe2000000124d */
[----:B------:R-:W-:Y:S01]  /*3e10*/  ULDC.64 UR4, c[0x0][0x210] ;  /* 0x0000840000047ab9 */ /* 0x000fe20000000a00 */
[----:B------:R-:W-:Y:S01]  /*3e20*/  VIADD R2, R90, 0x1 ;  /* 0x000000015a027836 */ /* 0x000fe20000000000 */
[----:B------:R-:W-:Y:S02]  /*3e30*/  ISETP.GE.AND P0, PT, R0, UR5, PT ;  /* 0x0000000500007c0c */ /* 0x000fe4000bf06270 */
[----:B------:R-:W-:Y:S02]  /*3e40*/  CS2R R84, SRZ ;  /* 0x0000000000547805 */ /* 0x000fe4000001ff00 */
[----:B------:R-:W-:Y:S02]  /*3e50*/  ISETP.LE.U32.AND P1, PT, R3, R76, PT ;  /* 0x0000004c0300720c */ /* 0x000fe40003f23070 */
[----:B------:R-:W-:Y:S02]  /*3e60*/  ISETP.LT.AND P0, PT, R2, UR4, !P0 ;  /* 0x0000000402007c0c */ /* 0x000fe4000c701270 */
[----:B------:R-:W-:-:S02]  /*3e70*/  SHF.R.U32.HI R77, RZ, 0x3, R77 ;  /* 0x00000003ff4d7819 */ /* 0x000fc4000001164d */
[----:B------:R-:W-:-:S04]  /*3e80*/  SHF.R.S32.HI R2, RZ, 0x1f, R3 ;  /* 0x0000001fff027819 */ /* 0x000fc80000011403 */
[----:B------:R-:W-:Y:S02]  /*3e90*/  ISETP.LE.U32.AND.EX P1, PT, R2, R77, P0, P1 ;  /* 0x0000004d0200720c */ /* 0x000fe40000723110 */
[----:B------:R-:W-:-:S05]  /*3ea0*/  IADD3 R76, P0, R72, R91, RZ ;  /* 0x0000005b484c7210 */ /* 0x000fca0007f1e0ff */
[----:B------:R-:W-:-:S06]  /*3eb0*/  IMAD.X R77, R73, 0x1, R94, P0 ;  /* 0x00000001494d7824 */ /* 0x000fcc00000e065e */
        /* <DEDUP_REMOVED lines=12> */
.L_x_31:
[----:B------:R-:W1:Y:S01]  /*3f80*/  I2F.U32.RP R80, R93 ;  /* 0x0000005d00507306 */ /* 0x000e620000209000 */
[----:B---3--:R-:W-:Y:S02]  /*3f90*/  MOV R82, RZ ;  /* 0x000000ff00527202 */ /* 0x008fe40000000f00 */
        /* <DEDUP_REMOVED lines=17> */
.L_x_32:
[----:B------:R-:W-:Y:S05]  /*40b0*/  BSYNC B0 ;  /* 0x0000000000007941 */ /* 0x000fea0003800000 */
.L_x_30:
[----:B------:R-:W-:Y:S01]  /*40c0*/  VIADD R79, R0, 0x20 ;  /* 0x00000020004f7836 */ /* 0x000fe20000000000 */
[----:B------:R-:W-:Y:S01]  /*40d0*/  ULDC.64 UR4, c[0x0][0x210] ;  /* 0x0000840000047ab9 */ /* 0x000fe20000000a00 */
[----:B------:R-:W-:Y:S01]  /*40e0*/  VIADD R78, R90, 0x1 ;  /* 0x000000015a4e7836 */ /* 0x000fe20000000000 */
[--C-:B------:R-:W-:Y:S02]  /*40f0*/  SHF.R.U64 R80, R106, 0x3, R107.reuse ;  /* 0x000000036a507819 */ /* 0x100fe4000000126b */
[----:B------:R-:W-:Y:S02]  /*4100*/  CS2R R82, SRZ ;  /* 0x0000000000527805 */ /* 0x000fe4000001ff00 */
[----:B------:R-:W-:Y:S02]  /*4110*/  ISETP.GE.AND P0, PT, R79, UR5, PT ;  /* 0x000000054f007c0c */ /* 0x000fe4000bf06270 */
[----:B------:R-:W-:Y:S02]  /*4120*/  SHF.R.U32.HI R79, RZ, 0x3, R107 ;  /* 0x00000003ff4f7819 */ /* 0x000fe4000001166b */
[----:B------:R-:W-:-:S02]  /*4130*/  ISETP.LE.U32.AND P1, PT, R3, R80, PT ;  /* 0x000000500300720c */ /* 0x000fc40003f23070 */
[----:B------:R-:W-:-:S04]  /*4140*/  ISETP.LT.AND P0, PT, R78, UR4, !P0 ;  /* 0x000000044e007c0c */ /* 0x000fc8000c701270 */
[----:B------:R-:W-:Y:S02]  /*4150*/  ISETP.LE.U32.AND.EX P0, PT, R2, R79, P0, P1 ;  /* 0x0000004f0200720c */ /* 0x000fe40000703110 */
[----:B------:R-:W-:-:S11]  /*4160*/  LEA R3, P1, R72, R91, 0x1 ;  /* 0x0000005b48037211 */ /* 0x000fd600078208ff */
[----:B------:R-:W-:Y:S02]  /*4170*/  @P0 IMAD.MOV.U32 R78, RZ, RZ, R76 ;  /* 0x000000ffff4e0224 */ /* 0x000fe400078e004c */
[----:B------:R-:W-:Y:S01]  /*4180*/  @P0 IMAD.MOV.U32 R79, RZ, RZ, R77 ;  /* 0x000000ffff4f0224 */ /* 0x000fe200078e004d */
[----:B------:R-:W-:-:S04]  /*4190*/  LEA.HI.X R76, R72, R94, R73, 0x1, P1 ;  /* 0x0000005e484c7211 */ /* 0x000fc800008f0c49 */
[----:B------:R1:W4:Y:S01]  /*41a0*/  @P0 LDG.E.LTC128B.64 R82, desc[UR14][R78.64+0x100] ;  /* 0x0001000e4e520981 */ /* 0x000322000c1e1b20 */
[----:B------:R-:W-:Y:S01]  /*41b0*/  IADD3 R2, P0, -R70, R3, RZ ;  /* 0x0000000346027210 */ /* 0x000fe20007f1e1ff */
[----:B------:R-:W-:Y:S04]  /*41c0*/  BSSY B0, `(.L_x_33) ;  /* 0x0000029000007945 */ /* 0x000fe80003800000 */
[----:B------:R-:W-:-:S05]  /*41d0*/  IMAD.X R3, R76, 0x1, ~R71, P0 ;  /* 0x000000014c037824 */ /* 0x000fca00000e0e47 */
        /* <DEDUP_REMOVED lines=8> */
[----:B--2-45:R-:W-:Y:S05]  /*4260*/  CALL.REL.NOINC `($__internal_0_$__cuda_sm20_div_u64) ;  /* 0x0000015400647944 */ /* 0x034fea0003c00000 */
        /* <DEDUP_REMOVED lines=9> */
.L_x_34:
        /* <DEDUP_REMOVED lines=21> */
.L_x_35:
[----:B------:R-:W-:Y:S05]  /*4450*/  BSYNC B0 ;  /* 0x0000000000007941 */ /* 0x000fea0003800000 */
.L_x_33:
        /* <DEDUP_REMOVED lines=10> */
[----:B------:R-:W-:-:S04]  /*4500*/  LEA R78, P0, R72, R91, 0x1 ;  /* 0x0000005b484e7211 */ /* 0x000fc800078008ff */
[----:B------:R-:W-:-:S07]  /*4510*/  LEA.HI.X R79, R72, R94, R73, 0x1, P0 ;  /* 0x0000005e484f7211 */ /* 0x000fce00000f0c49 */
        /* <DEDUP_REMOVED lines=10> */
[----:B--2-45:R-:W-:Y:S05]  /*45c0*/  CALL.REL.NOINC `($__internal_1_$__cuda_sm20_rem_u64) ;  /* 0x00000154009c7944 */ /* 0x034fea0003c00000 */
[----:B------:R-:W-:Y:S05]  /*45d0*/  BRA `(.L_x_38) ;  /* 0x00000000004c7947 */ /* 0x000fea0003800000 */
.L_x_37:
        /* <DEDUP_REMOVED lines=19> */
.L_x_38:
[----:B------:R-:W-:Y:S05]  /*4710*/  BSYNC B0 ;  /* 0x0000000000007941 */ /* 0x000fea0003800000 */
.L_x_36:
[----:B------:R-:W-:Y:S01]  /*4720*/  VIADD R76, R0, 0x20 ;  /* 0x00000020004c7836 */ /* 0x000fe20000000000 */
[----:B------:R-:W-:Y:S01]  /*4730*/  ULDC.64 UR4, c[0x0][0x210] ;  /* 0x0000840000047ab9 */ /* 0x000fe20000000a00 */
[----:B------:R-:W-:Y:S01]  /*4740*/  VIADD R77, R90, 0x2 ;  /* 0x000000025a4d7836 */ /* 0x000fe20000000000 */
[--C-:B------:R-:W-:Y:S02]  /*4750*/  SHF.R.U64 R78, R106, 0x3, R107.reuse ;  /* 0x000000036a4e7819 */ /* 0x100fe4000000126b */
[----:B------:R-:W-:Y:S02]  /*4760*/  ISETP.GE.AND P0, PT, R76, UR5, PT ;  /* 0x000000054c007c0c */ /* 0x000fe4000bf06270 */
[----:B------:R-:W-:Y:S02]  /*4770*/  SHF.R.U32.HI R79, RZ, 0x3, R107 ;  /* 0x00000003ff4f7819 */ /* 0x000fe4000001166b */
[----:B------:R-:W-:Y:S02]  /*4780*/  ISETP.LE.U32.AND P4, PT, R3, R78, PT ;  /* 0x0000004e0300720c */ /* 0x000fe40003f83070 */
[----:B------:R-:W-:-:S02]  /*4790*/  ISETP.LT.AND P0, PT, R77, UR4, !P0 ;  /* 0x000000044d007c0c */ /* 0x000fc4000c701270 */
[----:B------:R-:W-:Y:S02]  /*47a0*/  IADD3 R3, P3, P1, R72, 0x100, R91 ;  /* 0x0000010048037810 */ /* 0x000fe4000797e05b */
[----:B------:R-:W-:Y:S02]  /*47b0*/  ISETP.LE.U32.AND.EX P4, PT, R2, R79, P0, P4 ;  /* 0x0000004f0200720c */ /* 0x000fe40000783140 */
[----:B------:R-:W-:Y:S02]  /*47c0*/  CS2R R78, SRZ ;  /* 0x00000000004e7805 */ /* 0x000fe4000001ff00 */
[----:B------:R-:W-:Y:S02]  /*47d0*/  IADD3 R96, P0, R72, R3, RZ ;  /* 0x0000000348607210 */ /* 0x000fe40007f1e0ff */
[----:B------:R-:W-:-:S05]  /*47e0*/  IADD3.X R2, R73, RZ, R94, P3, P1 ;  /* 0x000000ff49027210 */ /* 0x000fca0001fe245e */
[----:B------:R-:W-:-:S05]  /*47f0*/  IMAD.X R97, R73, 0x1, R2, P0 ;  /* 0x0000000149617824 */ /* 0x000fca00000e0602 */
[----:B------:R1:W4:Y:S01]  /*4800*/  @P4 LDG.E.LTC128B.64 R78, desc[UR14][R96.64] ;  /* 0x0000000e604e4981 */ /* 0x000322000c1e1b20 */
[----:B------:R-:W-:Y:S01]  /*4810*/  IMAD.MOV.U32 R2, RZ, RZ, R91 ;  /* 0x000000ffff027224 */ /* 0x000fe200078e005b */
[----:B------:R-:W-:Y:S01]  /*4820*/  BSSY B0, `(.L_x_39) ;  /* 0x000002c000007945 */ /* 0x000fe20003800000 */
[----:B------:R-:W-:Y:S02]  /*4830*/  IMAD.MOV.U32 R3, RZ, RZ, R94 ;  /* 0x000000ffff037224 */ /* 0x000fe400078e005e */
[----:B------:R-:W-:-:S04]  /*4840*/  IMAD.WIDE.U32 R76, R72, 0x3, R2 ;  /* 0x00000003484c7825 */ /* 0x000fc800078e0002 */
[----:B------:R-:W-:Y:S01]  /*4850*/  IMAD R2, R73, 0x3, RZ ;  /* 0x0000000349027824 */ /* 0x000fe200078e02ff */
[----:B------:R-:W-:-:S04]  /*4860*/  IADD3 R124, P0, -R70, R76, RZ ;  /* 0x0000004c467c7210 */ /* 0x000fc80007f1e1ff */
[----:B------:R-:W-:-:S04]  /*4870*/  IADD3.X R125, ~R71, R77, R2, P0, !PT ;  /* 0x0000004d477d7210 */ /* 0x000fc800007fe502 */
        /* <DEDUP_REMOVED lines=11> */
[----:B------:R-:W-:-:S04]  /*4930*/  IMAD.WIDE.U32 R76, R93, R3, R124 ;  /* 0x000000035d4c7225 */ /* 0x000fc800078e007c */
[----:B------:R-:W-:-:S04]  /*4940*/  IMAD R2, R2, R93, RZ ;  /* 0x0000005d02027224 */ /* 0x000fc800078e02ff */
[----:B------:R-:W-:Y:S01]  /*4950*/  IMAD R2, R92, R3, R2 ;  /* 0x000000035c027224 */ /* 0x000fe200078e0202 */
[----:B------:R-:W-:-:S04]  /*4960*/  MOV R3, R97 ;  /* 0x0000006100037202 */ /* 0x000fc80000000f00 */
[----:B------:R-:W-:Y:S01]  /*4970*/  IADD3 R77, R2, R77, RZ ;  /* 0x0000004d024d7210 */ /* 0x000fe20007ffe0ff */
[----:B------:R-:W-:Y:S05]  /*4980*/  BRA `(.L_x_41) ;  /* 0x0000000000547947 */ /* 0x000fea0003800000 */
.L_x_40:
[----:B------:R-:W1:Y:S01]  /*4990*/  I2F.U32.RP R77, R93 ;  /* 0x0000005d004d7306 */ /* 0x000e620000209000 */
[----:B------:R-:W-:Y:S01]  /*49a0*/  IMAD.MOV.U32 R96, RZ, RZ, RZ ;  /* 0x000000ffff607224 */ /* 0x000fe200078e00ff */
[----:B------:R-:W-:-:S06]  /*49b0*/  ISETP.NE.U32.AND P0, PT, R93, RZ, PT ;  /* 0x000000ff5d00720c */ /* 0x000fcc0003f05070 */
[----:B-1----:R-:W1:Y:S02]  /*49c0*/  MUFU.RCP R76, R77 ;  /* 0x0000004d004c7308 */ /* 0x002e640000001000 */
[----:B-1----:R-:W-:Y:S01]  /*49d0*/  IADD3 R76, R76, 0xffffffe, RZ ;  /* 0x0ffffffe4c4c7810 */ /* 0x002fe20007ffe0ff */
[----:B------:R-:W-:-:S05]  /*49e0*/  IMAD.MOV.U32 R77, RZ, RZ, RZ ;  /* 0x000000ffff4d7224 */ /* 0x000fca00078e00ff */
[----:B------:R-:W1:Y:S02]  /*49f0*/  F2I.FTZ.U32.TRUNC.NTZ R97, R76 ;  /* 0x0000004c00617305 */ /* 0x000e64000021f000 */
[----:B-1----:R-:W-:-:S05]  /*4a00*/  IADD3 R2, RZ, -R97, RZ ;  /* 0x80000061ff027210 */ /* 0x002fca0007ffe0ff */
[----:B------:R-:W-:-:S04]  /*4a10*/  IMAD R2, R2, R93, RZ ;  /* 0x0000005d02027224 */ /* 0x000fc800078e02ff */
[----:B------:R-:W-:-:S06]  /*4a20*/  IMAD.HI.U32 R3, R97, R2, R96 ;  /* 0x0000000261037227 */ /* 0x000fcc00078e0060 */
        /* <DEDUP_REMOVED lines=11> */
.L_x_41:
[----:B------:R-:W-:Y:S05]  /*4ae0*/  BSYNC B0 ;  /* 0x0000000000007941 */ /* 0x000fea0003800000 */
.L_x_39:
[----:B------:R-:W-:Y:S01]  /*4af0*/  ULDC.64 UR4, c[0x0][0x210] ;  /* 0x0000840000047ab9 */ /* 0x000fe20000000a00 */
[----:B------:R-:W-:Y:S01]  /*4b00*/  VIADD R2, R90, 0x3 ;  /* 0x000000035a027836 */ /* 0x000fe20000000000 */
[----:B------:R-:W-:Y:S01]  /*4b10*/  ISETP.GE.AND P0, PT, R0, UR5, PT ;  /* 0x0000000500007c0c */ /* 0x000fe2000bf06270 */
[----:B------:R-:W-:Y:S01]  /*4b20*/  IMAD.MOV.U32 R96, RZ, RZ, R91 ;  /* 0x000000ffff607224 */ /* 0x000fe200078e005b */
[----:B------:R-:W-:Y:S01]  /*4b30*/  SHF.R.U64 R76, R76, 0x3, R77 ;  /* 0x000000034c4c7819 */ /* 0x000fe2000000124d */
[----:B------:R-:W-:Y:S01]  /*4b40*/  IMAD.MOV.U32 R97, RZ, RZ, R94 ;  /* 0x000000ffff617224 */ /* 0x000fe200078e005e */
[----:B------:R-:W-:Y:S02]  /*4b50*/  ISETP.LT.AND P0, PT, R2, UR4, !P0 ;  /* 0x0000000402007c0c */ /* 0x000fe4000c701270 */
[----:B------:R-:W-:Y:S01]  /*4b60*/  ISETP.LE.U32.AND P1, PT, R3, R76, PT ;  /* 0x0000004c0300720c */ /* 0x000fe20003f23070 */
[----:B------:R-:W-:Y:S01]  /*4b70*/  IMAD.WIDE.U32 R96, R72, 0x3, R96 ;  /* 0x0000000348607825 */ /* 0x000fe200078e0060 */
[----:B------:R-:W-:-:S02]  /*4b80*/  SHF.R.U32.HI R77, RZ, 0x3, R77 ;  /* 0x00000003ff4d7819 */ /* 0x000fc4000001164d */
[----:B------:R-:W-:-:S04]  /*4b90*/  SHF.R.S32.HI R2, RZ, 0x1f, R3 ;  /* 0x0000001fff027819 */ /* 0x000fc80000011403 */
[----:B------:R-:W-:Y:S01]  /*4ba0*/  ISETP.LE.U32.AND.EX P0, PT, R2, R77, P0, P1 ;  /* 0x0000004d0200720c */ /* 0x000fe20000703110 */
[----:B------:R-:W-:-:S04]  /*4bb0*/  IMAD R77, R73, 0x3, RZ ;  /* 0x00000003494d7824 */ /* 0x000fc800078e02ff */
[----:B------:R-:W-:Y:S01]  /*4bc0*/  IMAD.IADD R99, R77, 0x1, R97 ;  /* 0x000000014d637824 */ /* 0x000fe200078e0261 */
[----:B------:R-:W-:-:S07]  /*4bd0*/  CS2R R76, SRZ ;  /* 0x00000000004c7805 */ /* 0x000fce000001ff00 */
[----:B------:R-:W-:-:S05]  /*4be0*/  @P0 IMAD.MOV.U32 R98, RZ, RZ, R96 ;  /* 0x000000ffff620224 */ /* 0x000fca00078e0060 */
[----:B------:R1:W4:Y:S01]  /*4bf0*/  @P0 LDG.E.LTC128B.64 R76, desc[UR14][R98.64] ;  /* 0x0000000e624c0981 */ /* 0x000322000c1e1b20 */
[----:B------:R-:W-:Y:S01]  /*4c00*/  IADD3 R103, P0, R124, 0x100, RZ ;  /* 0x000001007c677810 */ /* 0x000fe20007f1e0ff */
[----:B------:R-:W-:Y:S04]  /*4c10*/  BSSY B0, `(.L_x_42) ;  /* 0x000001d000007945 */ /* 0x000fe80003800000 */
[----:B------:R-:W-:-:S05]  /*4c20*/  IMAD.X R101, RZ, RZ, R125, P0 ;  /* 0x000000ffff657224 */ /* 0x000fca00000e067d */
        /* <DEDUP_REMOVED lines=8> */
.L_x_43:
[----:B------:R-:W1:Y:S01]  /*4cb0*/  I2F.U32.RP R98, R93 ;  /* 0x0000005d00627306 */ /* 0x000e620000209000 */
[----:B------:R-:W-:-:S07]  /*4cc0*/  MOV R106, RZ ;  /* 0x000000ff006a7202 */ /* 0x000fce0000000f00 */
[----:B-1----:R-:W1:Y:S02]  /*4cd0*/  MUFU.RCP R97, R98 ;  /* 0x0000006200617308 */ /* 0x002e640000001000 */
[----:B-1----:R-:W-:-:S06]  /*4ce0*/  VIADD R97, R97, 0xffffffe ;  /* 0x0ffffffe61617836 */ /* 0x002fcc0000000000 */
[----:B------:R-:W1:Y:S02]  /*4cf0*/  F2I.FTZ.U32.TRUNC.NTZ R107, R97 ;  /* 0x00000061006b7305 */ /* 0x000e64000021f000 */
[----:B-1----:R-:W-:-:S04]  /*4d00*/  IMAD.MOV R96, RZ, RZ, -R107 ;  /* 0x000000ffff607224 */ /* 0x002fc800078e0a6b */
[----:B------:R-:W-:-:S04]  /*4d10*/  IMAD R96, R96, R93, RZ ;  /* 0x0000005d60607224 */ /* 0x000fc800078e02ff */
[----:B------:R-:W-:Y:S01]  /*4d20*/  IMAD.HI.U32 R96, R107, R96, R106 ;  /* 0x000000606b607227 */ /* 0x000fe200078e006a */
[----:B------:R-:W-:-:S05]  /*4d30*/  MOV R107, RZ ;  /* 0x000000ff006b7202 */ /* 0x000fca0000000f00 */
        /* <DEDUP_REMOVED lines=10> */
.L_x_44:
[----:B------:R-:W-:Y:S05]  /*4de0*/  BSYNC B0 ;  /* 0x0000000000007941 */ /* 0x000fea0003800000 */
.L_x_42:
        /* <DEDUP_REMOVED lines=11> */
[----:B------:R-:W-:Y:S02]  /*4ea0*/  IADD3.X R98, R73, RZ, R94, P3, P0 ;  /* 0x000000ff49627210 */ /* 0x000fe40001fe045e */
[----:B------:R-:W-:-:S04]  /*4eb0*/  IADD3 R102, P3, P0, R72, R97, R72 ;  /* 0x0000006148667210 */ /* 0x000fc8000787e048 */
[----:B------:R-:W-:-:S03]  /*4ec0*/  IADD3.X R103, R73, R98, R73, P3, P0 ;  /* 0x0000006249677210 */ /* 0x000fc60001fe0449 */
[----:B------:R-:W-:Y:S06]  /*4ed0*/  @!P4 BRA `(.L_x_45) ;  /* 0x0000000000c4c947 */ /* 0x000fec0003800000 */
[----:B------:R3:W4:Y:S01]  /*4ee0*/  LDG.E.LTC128B.64 R2, desc[UR14][R102.64] ;  /* 0x0000000e66027981 */ /* 0x000722000c1e1b20 */
[----:B------:R-:W-:Y:S05]  /*4ef0*/  BRA `(.L_x_45) ;  /* 0x0000000000bc7947 */ /* 0x000fea0003800000 */
.L_x_20:
[----:B------:R-:W-:Y:S01]  /*4f00*/  VIADD R3, R0, 0x20 ;  /* 0x0000002000037836 */ /* 0x000fe20000000000 */
[----:B------:R-:W-:Y:S01]  /*4f10*/  ULDC.64 UR6, c[0x0][0x210] ;  /* 0x0000840000067ab9 */ /* 0x000fe20000000a00 */
[----:B------:R-:W-:Y:S01]  /*4f20*/  VIADD R2, R90, 0x1 ;  /* 0x000000015a027836 */ /* 0x000fe20000000000 */
[----:B------:R-:W-:Y:S02]  /*4f30*/  ISETP.GE.AND P5, PT, R0, UR7, PT ;  /* 0x0000000700007c0c */ /* 0x000fe4000bfa6270 */
[----:B------:R-:W-:Y:S02]  /*4f40*/  CS2R R84, SRZ ;  /* 0x0000000000547805 */ /* 0x000fe4000001ff00 */
[----:B------:R-:W-:Y:S02]  /*4f50*/  ISETP.GE.AND P1, PT, R3, UR7, PT ;  /* 0x0000000703007c0c */ /* 0x000fe4000bf26270 */
[----:B---3--:R-:W-:Y:S02]  /*4f60*/  CS2R R82, SRZ ;  /* 0x0000000000527805 */ /* 0x008fe4000001ff00 */
[----:B------:R-:W-:-:S02]  /*4f70*/  ISETP.LT.AND P4, PT, R2, UR6, !P5 ;  /* 0x0000000602007c0c */ /* 0x000fc4000ef81270 */
[----:B------:R-:W-:Y:S01]  /*4f80*/  ISETP.LT.AND P0, PT, R2, UR6, !P1 ;  /* 0x0000000602007c0c */ /* 0x000fe2000cf01270 */
[----:B------:R-:W-:Y:S01]  /*4f90*/  VIADD R2, R90, 0x2 ;  /* 0x000000025a027836 */ /* 0x000fe20000000000 */
[----:B-1----:R-:W-:-:S05]  /*4fa0*/  IADD3 R76, P3, R72, R91, RZ ;  /* 0x0000005b484c7210 */ /* 0x002fca0007f7e0ff */
[----:B------:R-:W-:Y:S01]  /*4fb0*/  IMAD.X R77, R73, 0x1, R94, P3 ;  /* 0x00000001494d7824 */ /* 0x000fe200018e065e */
[----:B------:R-:W-:-:S04]  /*4fc0*/  IADD3 R102, P6, R72, R76, RZ ;  /* 0x0000004c48667210 */ /* 0x000fc80007fde0ff */
[----:B------:R-:W4:Y:S01]  /*4fd0*/  @P4 LDG.E.LTC128B.64 R84, desc[UR14][R76.64] ;  /* 0x0000000e4c544981 */ /* 0x000f22000c1e1b20 */
[----:B------:R-:W-:Y:S02]  /*4fe0*/  IADD3 R3, P4, R72, 0x100, RZ ;  /* 0x0000010048037810 */ /* 0x000fe40007f9e0ff */
[C---:B------:R-:W-:Y:S01]  /*4ff0*/  ISETP.LT.AND P3, PT, R2.reuse, UR6, !P5 ;  /* 0x0000000602007c0c */ /* 0x040fe2000ef61270 */
[----:B------:R1:W4:Y:S01]  /*5000*/  @P0 LDG.E.LTC128B.64 R82, desc[UR14][R76.64+0x100] ;  /* 0x0001000e4c520981 */ /* 0x000322000c1e1b20 */
[----:B------:R-:W-:Y:S01]  /*5010*/  ISETP.LT.AND P0, PT, R2, UR6, !P1 ;  /* 0x0000000602007c0c */ /* 0x000fe2000cf01270 */
[----:B------:R-:W-:Y:S01]  /*5020*/  IMAD.X R103, R73, 0x1, R77, P6 ;  /* 0x0000000149677824 */ /* 0x000fe200030e064d */
[----:B------:R-:W-:Y:S01]  /*5030*/  IADD3 R86, P6, R3, R76, RZ ;  /* 0x0000004c03567210 */ /* 0x000fe20007fde0ff */
[----:B------:R-:W-:Y:S01]  /*5040*/  IMAD.X R2, RZ, RZ, R73, P4 ;  /* 0x000000ffff027224 */ /* 0x000fe200020e0649 */
[----:B------:R-:W-:Y:S02]  /*5050*/  CS2R R78, SRZ ;  /* 0x00000000004e7805 */ /* 0x000fe4000001ff00 */
[----:B------:R-:W-:-:S02]  /*5060*/  CS2R R80, SRZ ;  /* 0x0000000000507805 */ /* 0x000fc4000001ff00 */
[----:B------:R-:W-:Y:S01]  /*5070*/  ISETP.LT.AND P4, PT, R90, UR6, !P5 ;  /* 0x000000065a007c0c */ /* 0x000fe2000ef81270 */
[----:B------:R-:W-:Y:S02]  /*5080*/  IMAD.X R87, R2, 0x1, R77, P6 ;  /* 0x0000000102577824 */ /* 0x000fe400030e064d */
[C---:B------:R-:W-:Y:S01]  /*5090*/  VIADD R96, R90.reuse, 0x3 ;  /* 0x000000035a607836 */ /* 0x040fe20000000000 */
[----:B------:R3:W4:Y:S01]  /*50a0*/  @P3 LDG.E.LTC128B.64 R80, desc[UR14][R102.64] ;  /* 0x0000000e66503981 */ /* 0x000722000c1e1b20 */
[----:B------:R-:W-:Y:S02]  /*50b0*/  IADD3 R98, P3, R3, R102, RZ ;  /* 0x0000006603627210 */ /* 0x000fe40007f7e0ff */
[----:B------:R-:W-:Y:S01]  /*50c0*/  CS2R R88, SRZ ;  /* 0x0000000000587805 */ /* 0x000fe2000001ff00 */
[----:B------:R2:W4:Y:S01]  /*50d0*/  @P0 LDG.E.LTC128B.64 R78, desc[UR14][R86.64] ;  /* 0x0000000e564e0981 */ /* 0x000522000c1e1b20 */
[----:B------:R-:W-:Y:S01]  /*50e0*/  ISETP.LT.AND P0, PT, R90, UR6, !P1 ;  /* 0x000000065a007c0c */ /* 0x000fe2000cf01270 */
[----:B------:R-:W-:Y:S01]  /*50f0*/  IMAD.X R99, R2, 0x1, R103, P3 ;  /* 0x0000000102637824 */ /* 0x000fe200018e0667 */
[----:B------:R-:W-:-:S02]  /*5100*/  ISETP.LT.AND P5, PT, R96, UR6, !P5 ;  /* 0x0000000660007c0c */ /* 0x000fc4000efa1270 */
[----:B------:R-:W-:Y:S01]  /*5110*/  @P4 IMAD.MOV.U32 R108, RZ, RZ, R91 ;  /* 0x000000ffff6c4224 */ /* 0x000fe200078e005b */
[----:B------:R-:W-:Y:S01]  /*5120*/  ISETP.LT.AND P6, PT, R96, UR6, !P1 ;  /* 0x0000000660007c0c */ /* 0x000fe2000cfc1270 */
[----:B------:R-:W-:Y:S01]  /*5130*/  @P4 IMAD.MOV.U32 R109, RZ, RZ, R94 ;  /* 0x000000ffff6d4224 */ /* 0x000fe200078e005e */
[----:B------:R-:W-:Y:S02]  /*5140*/  IADD3 R106, P3, R72, R102, RZ ;  /* 0x00000066486a7210 */ /* 0x000fe40007f7e0ff */
[----:B------:R-:W-:Y:S02]  /*5150*/  CS2R R2, SRZ ;  /* 0x0000000000027805 */ /* 0x000fe4000001ff00 */
[----:B-1----:R-:W-:Y:S01]  /*5160*/  CS2R R76, SRZ ;  /* 0x00000000004c7805 */ /* 0x002fe2000001ff00 */
[----:B------:R1:W4:Y:S01]  /*5170*/  @P4 LDG.E.LTC128B.64 R88, desc[UR14][R108.64] ;  /* 0x0000000e6c584981 */ /* 0x000322000c1e1b20 */
[----:B------:R-:W-:-:S05]  /*5180*/  IMAD.X R107, R73, 0x1, R103, P3 ;  /* 0x00000001496b7824 */ /* 0x000fca00018e0667 */
[----:B------:R1:W4:Y:S01]  /*5190*/  @P5 LDG.E.LTC128B.64 R76, desc[UR14][R106.64] ;  /* 0x0000000e6a4c5981 */ /* 0x000322000c1e1b20 */
[----:B---3--:R-:W-:-:S03]  /*51a0*/  @P0 IMAD.MOV.U32 R102, RZ, RZ, R91 ;  /* 0x000000ffff660224 */ /* 0x008fc600078e005b */
[----:B------:R1:W4:Y:S01]  /*51b0*/  @P6 LDG.E.LTC128B.64 R2, desc[UR14][R98.64] ;  /* 0x0000000e62026981 */ /* 0x000322000c1e1b20 */
[----:B------:R-:W-:Y:S01]  /*51c0*/  @P0 IMAD.MOV.U32 R103, RZ, RZ, R94 ;  /* 0x000000ffff670224 */ /* 0x000fe200078e005e */
[----:B--2---:R-:W-:-:S06]  /*51d0*/  CS2R R86, SRZ ;  /* 0x0000000000567805 */ /* 0x004fcc000001ff00 */
[----:B------:R1:W4:Y:S02]  /*51e0*/  @P0 LDG.E.LTC128B.64 R86, desc[UR14][R102.64+0x100] ;  /* 0x0001000e66560981 */ /* 0x000324000c1e1b20 */
.L_x_45:
[----:B------:R-:W-:Y:S05]  /*51f0*/  BSYNC B1 ;  /* 0x0000000000017941 */ /* 0x000fea0003800000 */
.L_x_19:
[----:B------:R-:W-:Y:S06]  /*5200*/  BAR.SYNC.DEFER_BLOCKING 0x0 ;  /* 0x0000000000007b1d */ /* 0x000fec0000010000 */
[----:B------:R-:W-:Y:S01]  /*5210*/  BSSY B1, `(.L_x_46) ;  /* 0x00001fd000017945 */ /* 0x000fe20003800000 */
[----:B------:R-:W-:-:S04]  /*5220*/  DEPBAR.LE SB5, 0xd ;  /* 0x0000d3400000791a */ /* 0x000fc80000000000 */
[----:B------:R-:W-:Y:S04]  /*5230*/  STS.128 [R95], R4 ;  /* 0x000000045f007388 */ /* 0x000fe80000000c00 */
[----:B------:R-:W-:Y:S04]  /*5240*/  STS.128 [R95+0x40], R8 ;  /* 0x000040085f007388 */ /* 0x000fe80000000c00 */
[----:B------:R-:W-:Y:S01]  /*5250*/  STS.128 [R95+0x80], R12 ;  /* 0x0000800c5f007388 */ /* 0x000fe20000000c00 */
[----:B------:R-:W-:-:S04]  /*5260*/  DEPBAR.LE SB5, 0xc ;  /* 0x0000d3000000791a */ /* 0x000fc80000000000 */
[----:B------:R-:W-:Y:S01]  /*5270*/  STS.128 [R95+0xc0], R16 ;  /* 0x0000c0105f007388 */ /* 0x000fe20000000c00 */
[----:B------:R-:W-:Y:S06]  /*5280*/  BAR.SYNC.DEFER_BLOCKING 0x0 ;  /* 0x0000000000007b1d */ /* 0x000fec0000010000 */
[----:B------:R-:W2:Y:S04]  /*5290*/  LDS.64 R124, [R104+UR8] ;  /* 0x00000008687c7984 */ /* 0x000ea80008000a00 */
[----:B------:R-:W2:Y:S04]  /*52a0*/  LDS.64 R122, [R104+UR8+0x100] ;  /* 0x00010008687a7984 */ /* 0x000ea80008000a00 */
[----:B------:R-:W2:Y:S04]  /*52b0*/  LDS.64 R116, [R104+UR8+0x220] ;  /* 0x0002200868747984 */ /* 0x000ea80008000a00 */
[----:B-1----:R-:W1:Y:S04]  /*52c0*/  LDS.64 R108, [R104+UR8+0x320] ;  /* 0x00032008686c7984 */ /* 0x002e680008000a00 */
[----:B------:R-:W1:Y:S04]  /*52d0*/  LDS.64 R106, [R104+UR8+0x440] ;  /* 0x00044008686a7984 */ /* 0x000e680008000a00 */
[----:B---3--:R-:W3:Y:S04]  /*52e0*/  LDS.64 R102, [R104+UR8+0x540] ;  /* 0x0005400868667984 */ /* 0x008ee80008000a00 */
[----:B------:R-:W3:Y:S04]  /*52f0*/  LDS.64 R98, [R104+UR8+0x660] ;  /* 0x0006600868627984 */ /* 0x000ee80008000a00 */
[----:B------:R-:W3:Y:S01]  /*5300*/  LDS.64 R6, [R104+UR8+0x760] ;  /* 0x0007600868067984 */ /* 0x000ee20008000a00 */
[----:B--2---:R-:W-:-:S02]  /*5310*/  DMUL R124, R124, R120 ;  /* 0x000000787c7c7228 */ /* 0x004fc40000000000 */
[-C--:B------:R-:W-:Y:S02]  /*5320*/  DMUL R16, R122, R120.reuse ;  /* 0x000000787a107228 */ /* 0x080fe40000000000 */
[----:B------:R-:W-:-:S04]  /*5330*/  DMUL R14, R116, R120 ;  /* 0x00000078740e7228 */ /* 0x000fc80000000000 */
[----:B----4-:R-:W-:Y:S02]  /*5340*/  DFMA R124, R88, R118, R124 ;  /* 0x00000076587c722b */ /* 0x010fe4000000007c */
[----:B-1----:R-:W-:Y:S02]  /*5350*/  DMUL R4, R108, R120 ;  /* 0x000000786c047228 */ /* 0x002fe40000000000 */
[----:B------:R-:W-:Y:S02]  /*5360*/  DFMA R16, R86, R118, R16 ;  /* 0x000000765610722b */ /* 0x000fe40000000010 */
[----:B------:R-:W-:Y:S02]  /*5370*/  DMUL R12, R106, R120 ;  /* 0x000000786a0c7228 */ /* 0x000fe40000000000 */
[----:B------:R-:W-:Y:S02]  /*5380*/  DFMA R14, R84, R118, R14 ;  /* 0x00000076540e722b */ /* 0x000fe4000000000e */
[----:B---3--:R-:W-:-:S02]  /*5390*/  DMUL R10, R102, R120 ;  /* 0x00000078660a7228 */ /* 0x008fc40000000000 */
[----:B------:R-:W-:Y:S02]  /*53a0*/  DFMA R4, R82, R118, R4 ;  /* 0x000000765204722b */ /* 0x000fe40000000004 */
[----:B------:R-:W-:Y:S02]  /*53b0*/  DMUL R8, R98, R120 ;  /* 0x0000007862087228 */ /* 0x000fe40000000000 */
[----:B------:R-:W-:Y:S02]  /*53c0*/  DFMA R12, R80, R118, R12 ;  /* 0x00000076500c722b */ /* 0x000fe4000000000c */
[----:B------:R-:W-:Y:S02]  /*53d0*/  DMUL R6, R6, R120 ;  /* 0x0000007806067228 */ /* 0x000fe40000000000 */
[-C--:B------:R-:W-:Y:S02]  /*53e0*/  DFMA R10, R78, R118.reuse, R10 ;  /* 0x000000764e0a722b */ /* 0x080fe4000000000a */
[----:B------:R-:W-:-:S04]  /*53f0*/  DFMA R8, R76, R118, R8 ;  /* 0x000000764c08722b */ /* 0x000fc80000000008 */
[----:B------:R-:W-:Y:S01]  /*5400*/  DFMA R6, R2, R118, R6 ;  /* 0x000000760206722b */ /* 0x000fe20000000006 */
[----:B------:R-:W-:Y:S10]  /*5410*/  @!P2 BRA `(.L_x_47) ;  /* 0x0000001800dca947 */ /* 0x000ff40003800000 */
[----:B------:R-:W-:Y:S01]  /*5420*/  ULDC UR4, c[0x0][0x2b4] ;  /* 0x0000ad0000047ab9 */ /* 0x000fe20000000800 */
[----:B------:R-:W-:Y:S01]  /*5430*/  BSSY B0, `(.L_x_48) ;  /* 0x0000030000007945 */ /* 0x000fe20003800000 */
[----:B------:R-:W-:-:S05]  /*5440*/  IMAD.U32 R101, RZ, RZ, UR4 ;  /* 0x00000004ff657e24 */ /* 0x000fca000f8e00ff */
[----:B------:R-:W-:-:S04]  /*5450*/  LOP3.LUT R18, R113, R101, RZ, 0xfc, !PT ;  /* 0x0000006571127212 */ /* 0x000fc800078efcff */
[----:B------:R-:W-:-:S13]  /*5460*/  ISETP.NE.U32.AND P0, PT, R18, RZ, PT ;  /* 0x000000ff1200720c */ /* 0x000fda0003f05070 */
[----:B------:R-:W-:Y:S05]  /*5470*/  @!P0 BRA `(.L_x_49) ;  /* 0x0000000000508947 */ /* 0x000fea0003800000 */
[----:B------:R-:W-:Y:S01]  /*5480*/  ULDC.64 UR4, c[0x0][0x2b0] ;  /* 0x0000ac0000047ab9 */ /* 0x000fe20000000a00 */
[----:B------:R-:W-:Y:S01]  /*5490*/  IMAD.MOV.U32 R98, RZ, RZ, R114 ;  /* 0x000000ffff627224 */ /* 0x000fe200078e0072 */
[----:B------:R-:W-:Y:S01]  /*54a0*/  MOV R101, UR5 ;  /* 0x0000000500657c02 */ /* 0x000fe20008000f00 */
[----:B------:R-:W-:Y:S01]  /*54b0*/  IMAD.U32 R106, RZ, RZ, UR4 ;  /* 0x00000004ff6a7e24 */ /* 0x000fe2000f8e00ff */
[----:B------:R-:W-:Y:S02]  /*54c0*/  MOV R99, R113 ;  /* 0x0000007100637202 */ /* 0x000fe40000000f00 */
[----:B------:R-:W-:Y:S02]  /*54d0*/  MOV R102, 0x54f0 ;  /* 0x000054f000667802 */ /* 0x000fe40000000f00 */
[----:B-----5:R-:W-:Y:S05]  /*54e0*/  CALL.REL.NOINC `($__internal_0_$__cuda_sm20_div_u64) ;  /* 0x0000014000c47944 */ /* 0x020fea0003c00000 */
[----:B------:R-:W-:Y:S01]  /*54f0*/  IADD3 R18, P0, RZ, -R97, RZ ;  /* 0x80000061ff127210 */ /* 0x000fe20007f1e0ff */
[----:B------:R-:W-:Y:S01]  /*5500*/  ULDC.64 UR4, c[0x0][0x2b0] ;  /* 0x0000ac0000047ab9 */ /* 0x000fe20000000a00 */
[----:B------:R-:W-:Y:S01]  /*5510*/  MOV R112, R114 ;  /* 0x0000007200707202 */ /* 0x000fe20000000f00 */
[----:B------:R-:W-:Y:S01]  /*5520*/  IMAD.U32 R101, RZ, RZ, UR5 ;  /* 0x00000005ff657e24 */ /* 0x000fe2000f8e00ff */
[----:B------:R-:W-:Y:S01]  /*5530*/  IADD3.X R96, RZ, ~R99, RZ, P0, !PT ;  /* 0x80000063ff607210 */ /* 0x000fe200007fe4ff */
[----:B------:R-:W-:Y:S01]  /*5540*/  IMAD.MOV.U32 R19, RZ, RZ, R97 ;  /* 0x000000ffff137224 */ /* 0x000fe200078e0061 */
[----:B------:R-:W-:-:S05]  /*5550*/  MOV R99, UR4 ;  /* 0x0000000400637c02 */ /* 0x000fca0008000f00 */
[-C--:B------:R-:W-:Y:S02]  /*5560*/  IMAD R96, R96, R99.reuse, RZ ;  /* 0x0000006360607224 */ /* 0x080fe400078e02ff */
[----:B------:R-:W-:-:S04]  /*5570*/  IMAD.WIDE.U32 R102, R18, R99, R112 ;  /* 0x0000006312667225 */ /* 0x000fc800078e0070 */
[----:B------:R-:W-:Y:S01]  /*5580*/  IMAD R18, R18, R101, R96 ;  /* 0x0000006512127224 */ /* 0x000fe200078e0260 */
[----:B------:R-:W-:-:S04]  /*5590*/  MOV R96, R102 ;  /* 0x0000006600607202 */ /* 0x000fc80000000f00 */
[----:B------:R-:W-:Y:S01]  /*55a0*/  IADD3 R97, R103, R18, RZ ;  /* 0x0000001267617210 */ /* 0x000fe20007ffe0ff */
[----:B------:R-:W-:Y:S05]  /*55b0*/  BRA `(.L_x_50) ;  /* 0x00000000005c7947 */ /* 0x000fea0003800000 */
.L_x_49:
[----:B------:R-:W-:Y:S01]  /*55c0*/  ULDC UR4, c[0x0][0x2b0] ;  /* 0x0000ac0000047ab9 */ /* 0x000fe20000000800 */
[----:B------:R-:W-:Y:S01]  /*55d0*/  IMAD.MOV.U32 R102, RZ, RZ, RZ ;  /* 0x000000ffff667224 */ /* 0x000fe200078e00ff */
[----:B------:R-:W-:-:S04]  /*55e0*/  MOV R99, UR4 ;  /* 0x0000000400637c02 */ /* 0x000fc80008000f00 */
[----:B------:R-:W1:Y:S01]  /*55f0*/  I2F.U32.RP R97, R99 ;  /* 0x0000006300617306 */ /* 0x000e620000209000 */
[----:B------:R-:W-:-:S07]  /*5600*/  ISETP.NE.U32.AND P0, PT, R99, RZ, PT ;  /* 0x000000ff6300720c */ /* 0x000fce0003f05070 */
[----:B-1----:R-:W1:Y:S02]  /*5610*/  MUFU.RCP R96, R97 ;  /* 0x0000006100607308 */ /* 0x002e640000001000 */
[----:B-1----:R-:W-:Y:S01]  /*5620*/  VIADD R96, R96, 0xffffffe ;  /* 0x0ffffffe60607836 */ /* 0x002fe20000000000 */
[----:B------:R-:W-:-:S05]  /*5630*/  MOV R97, RZ ;  /* 0x000000ff00617202 */ /* 0x000fca0000000f00 */
[----:B------:R-:W1:Y:S02]  /*5640*/  F2I.FTZ.U32.TRUNC.NTZ R103, R96 ;  /* 0x0000006000677305 */ /* 0x000e64000021f000 */
[----:B-1----:R-:W-:-:S05]  /*5650*/  IMAD R18, R103, R99, RZ ;  /* 0x0000006367127224 */ /* 0x002fca00078e02ff */
[----:B------:R-:W-:-:S05]  /*5660*/  IADD3 R18, -R18, RZ, RZ ;  /* 0x000000ff12127210 */ /* 0x000fca0007ffe1ff */
        /* <DEDUP_REMOVED lines=12> */
.L_x_50:
[----:B------:R-:W-:Y:S05]  /*5730*/  BSYNC B0 ;  /* 0x0000000000007941 */ /* 0x000fea0003800000 */
.L_x_48:
[----:B------:R-:W-:Y:S01]  /*5740*/  ULDC.64 UR4, c[0x0][0x210] ;  /* 0x0000840000047ab9 */ /* 0x000fe20000000a00 */
[--C-:B------:R-:W-:Y:S01]  /*5750*/  SHF.R.U64 R96, R96, 0x3, R97.reuse ;  /* 0x0000000360607819 */ /* 0x100fe20000001261 */
[----:B------:R-:W-:Y:S01]  /*5760*/  BSSY B0, `(.L_x_51) ;  /* 0x0000027000007945 */ /* 0x000fe20003800000 */
[----:B------:R-:W-:Y:S02]  /*5770*/  ISETP.GE.AND P0, PT, R0, UR5, PT ;  /* 0x0000000500007c0c */ /* 0x000fe4000bf06270 */
[----:B------:R-:W-:Y:S02]  /*5780*/  SHF.R.U32.HI R97, RZ, 0x3, R97 ;  /* 0x00000003ff617819 */ /* 0x000fe40000011661 */
[----:B------:R-:W-:Y:S02]  /*5790*/  ISETP.LE.U32.AND P1, PT, R19, R96, PT ;  /* 0x000000601300720c */ /* 0x000fe40003f23070 */
[----:B------:R-:W-:Y:S02]  /*57a0*/  ISETP.LT.AND P0, PT, R90, UR4, !P0 ;  /* 0x000000045a007c0c */ /* 0x000fe4000c701270 */
[----:B------:R-:W-:-:S04]  /*57b0*/  SHF.R.S32.HI R18, RZ, 0x1f, R19 ;  /* 0x0000001fff127819 */ /* 0x000fc80000011413 */
[----:B------:R-:W-:Y:S02]  /*57c0*/  ISETP.LE.U32.AND.EX P1, PT, R18, R97, P0, P1 ;  /* 0x000000611200720c */ /* 0x000fe40000723110 */
[----:B------:R-:W-:-:S05]  /*57d0*/  IADD3 R103, P0, R114, 0x100, RZ ;  /* 0x0000010072677810 */ /* 0x000fca0007f1e0ff */
[----:B------:R-:W-:-:S05]  /*57e0*/  IMAD.X R112, RZ, RZ, R113, P0 ;  /* 0x000000ffff707224 */ /* 0x000fca00000e0671 */
[----:B------:R-:W-:Y:S01]  /*57f0*/  LOP3.LUT R101, R112, R101, RZ, 0xfc, !PT ;  /* 0x0000006570657212 */ /* 0x000fe200078efcff */
[----:B------:R1:W-:Y:S03]  /*5800*/  @P1 STG.E.64 desc[UR14][R110.64], R124 ;  /* 0x0000007c6e001986 */ /* 0x0003e6000c101b0e */
[----:B------:R-:W-:-:S13]  /*5810*/  ISETP.NE.U32.AND P0, PT, R101, RZ, PT ;  /* 0x000000ff6500720c */ /* 0x000fda0003f05070 */
[----:B------:R-:W-:Y:S05]  /*5820*/  @!P0 BRA `(.L_x_52) ;  /* 0x00000000001c8947 */ /* 0x000fea0003800000 */
[----:B------:R-:W-:Y:S01]  /*5830*/  ULDC.64 UR4, c[0x0][0x2b0] ;  /* 0x0000ac0000047ab9 */ /* 0x000fe20000000a00 */
[----:B------:R-:W-:Y:S01]  /*5840*/  IMAD.MOV.U32 R101, RZ, RZ, R112 ;  /* 0x000000ffff657224 */ /* 0x000fe200078e0070 */
[----:B------:R-:W-:Y:S01]  /*5850*/  MOV R99, UR5 ;  /* 0x0000000500637c02 */ /* 0x000fe20008000f00 */
[----:B------:R-:W-:Y:S01]  /*5860*/  IMAD.U32 R102, RZ, RZ, UR4 ;  /* 0x00000004ff667e24 */ /* 0x000fe2000f8e00ff */
[----:B------:R-:W-:Y:S02]  /*5870*/  MOV R98, 0x5890 ;  /* 0x0000589000627802 */ /* 0x000fe40000000f00 */
[----:B-1---5:R-:W-:Y:S05]  /*5880*/  CALL.REL.NOINC `($__internal_1_$__cuda_sm20_rem_u64) ;  /* 0x0000014000ec7944 */ /* 0x022fea0003c00000 */
[----:B------:R-:W-:Y:S05]  /*5890*/  BRA `(.L_x_53) ;  /* 0x00000000004c7947 */ /* 0x000fea0003800000 */
.L_x_52:
[----:B------:R-:W2:Y:S01]  /*58a0*/  I2F.U32.RP R98, R99 ;  /* 0x0000006300627306 */ /* 0x000ea20000209000 */
[----:B------:R-:W-:-:S07]  /*58b0*/  MOV R106, RZ ;  /* 0x000000ff006a7202 */ /* 0x000fce0000000f00 */
[----:B--2---:R-:W2:Y:S02]  /*58c0*/  MUFU.RCP R97, R98 ;  /* 0x0000006200617308 */ /* 0x004ea40000001000 */
[----:B--2---:R-:W-:-:S06]  /*58d0*/  VIADD R97, R97, 0xffffffe ;  /* 0x0ffffffe61617836 */ /* 0x004fcc0000000000 */
[----:B------:R-:W2:Y:S02]  /*58e0*/  F2I.FTZ.U32.TRUNC.NTZ R107, R97 ;  /* 0x00000061006b7305 */ /* 0x000ea4000021f000 */
[----:B--2---:R-:W-:-:S04]  /*58f0*/  IMAD.MOV R96, RZ, RZ, -R107 ;  /* 0x000000ffff607224 */ /* 0x004fc800078e0a6b */
        /* <DEDUP_REMOVED lines=13> */
.L_x_53:
[----:B------:R-:W-:Y:S05]  /*59d0*/  BSYNC B0 ;  /* 0x0000000000007941 */ /* 0x000fea0003800000 */
.L_x_51:
[----:B------:R-:W-:Y:S01]  /*59e0*/  VIADD R96, R0, 0x20 ;  /* 0x0000002000607836 */ /* 0x000fe20000000000 */
[----:B------:R-:W-:Y:S01]  /*59f0*/  ULDC.64 UR4, c[0x0][0x210] ;  /* 0x0000840000047ab9 */ /* 0x000fe20000000a00 */
[--C-:B------:R-:W-:Y:S01]  /*5a00*/  SHF.R.U64 R98, R106, 0x3, R107.reuse ;  /* 0x000000036a627819 */ /* 0x100fe2000000126b */
[----:B------:R-:W-:Y:S01]  /*5a10*/  ULDC UR6, c[0x0][0x2b4] ;  /* 0x0000ad0000067ab9 */ /* 0x000fe20000000800 */
[----:B------:R-:W-:Y:S01]  /*5a20*/  SHF.R.U32.HI R97, RZ, 0x3, R107 ;  /* 0x00000003ff617819 */ /* 0x000fe2000001166b */
[----:B------:R-:W-:Y:S01]  /*5a30*/  IMAD.U32 R101, RZ, RZ, UR6 ;  /* 0x00000006ff657e24 */ /* 0x000fe2000f8e00ff */
[----:B------:R-:W-:Y:S01]  /*5a40*/  ISETP.GE.AND P3, PT, R96, UR5, PT ;  /* 0x0000000560007c0c */ /* 0x000fe2000bf66270 */
[----:B------:R-:W-:Y:S01]  /*5a50*/  BSSY B0, `(.L_x_54) ;  /* 0x0000036000007945 */ /* 0x000fe20003800000 */
[----:B------:R-:W-:Y:S02]  /*5a60*/  ISETP.LE.U32.AND P0, PT, R19, R98, PT ;  /* 0x000000621300720c */ /* 0x000fe40003f03070 */
[----:B------:R-:W-:Y:S01]  /*5a70*/  ISETP.LT.AND P3, PT, R90, UR4, !P3 ;  /* 0x000000045a007c0c */ /* 0x000fe2000df61270 */
[----:B------:R-:W-:-:S03]  /*5a80*/  ULDC.64 UR4, c[0x0][0x2b8] ;  /* 0x0000ae0000047ab9 */ /* 0x000fc60000000a00 */
[----:B------:R-:W-:Y:S02]  /*5a90*/  ISETP.LE.U32.AND.EX P3, PT, R18, R97, P3, P0 ;  /* 0x000000611200720c */ /* 0x000fe40001f63100 */
[----:B------:R-:W-:-:S04]  /*5aa0*/  IADD3 R18, P1, P0, -R68, UR4, R110 ;  /* 0x0000000444127c10 */ /* 0x000fc8000f83e16e */
[----:B------:R-:W-:-:S04]  /*5ab0*/  IADD3.X R19, ~R69, UR5, R111, P1, P0 ;  /* 0x0000000545137c10 */ /* 0x000fc80008fe056f */
[----:B------:R-:W-:-:S03]  /*5ac0*/  LOP3.LUT R96, R19, R101, RZ, 0xfc, !PT ;  /* 0x0000006513607212 */ /* 0x000fc600078efcff */
[----:B------:R-:W-:Y:S01]  /*5ad0*/  @P3 IMAD.MOV.U32 R98, RZ, RZ, R110 ;  /* 0x000000ffff623224 */ /* 0x000fe200078e006e */
[----:B------:R-:W-:Y:S01]  /*5ae0*/  ISETP.NE.U32.AND P0, PT, R96, RZ, PT ;  /* 0x000000ff6000720c */ /* 0x000fe20003f05070 */
[----:B------:R-:W-:-:S05]  /*5af0*/  @P3 IMAD.MOV.U32 R99, RZ, RZ, R111 ;  /* 0x000000ffff633224 */ /* 0x000fca00078e006f */
[----:B------:R2:W-:Y:S07]  /*5b00*/  @P3 STG.E.64 desc[UR14][R98.64+0x100], R16 ;  /* 0x0001001062003986 */ /* 0x0005ee000c101b0e */
[----:B------:R-:W-:Y:S05]  /*5b10*/  @!P0 BRA `(.L_x_55) ;  /* 0x0000000000488947 */ /* 0x000fea0003800000 */
[----:B------:R-:W-:Y:S01]  /*5b20*/  ULDC.64 UR4, c[0x0][0x2b0] ;  /* 0x0000ac0000047ab9 */ /* 0x000fe20000000a00 */
[----:B--2---:R-:W-:Y:S01]  /*5b30*/  IMAD.MOV.U32 R98, RZ, RZ, R18 ;  /* 0x000000ffff627224 */ /* 0x004fe200078e0012 */
[----:B------:R-:W-:Y:S01]  /*5b40*/  MOV R101, UR5 ;  /* 0x0000000500657c02 */ /* 0x000fe20008000f00 */
[----:B------:R-:W-:Y:S01]  /*5b50*/  IMAD.U32 R106, RZ, RZ, UR4 ;  /* 0x00000004ff6a7e24 */ /* 0x000fe2000f8e00ff */
[----:B------:R-:W-:Y:S02]  /*5b60*/  MOV R99, R19 ;  /* 0x0000001300637202 */ /* 0x000fe40000000f00 */
[----:B------:R-:W-:Y:S02]  /*5b70*/  MOV R102, 0x5b90 ;  /* 0x00005b9000667802 */ /* 0x000fe40000000f00 */
[----:B-1---5:R-:W-:Y:S05]  /*5b80*/  CALL.REL.NOINC `($__internal_0_$__cuda_sm20_div_u64) ;  /* 0x0000013c001c7944 */ /* 0x022fea0003c00000 */
[----:B------:R-:W-:Y:S01]  /*5b90*/  IADD3 R16, P0, RZ, -R97, RZ ;  /* 0x80000061ff107210 */ /* 0x000fe20007f1e0ff */
[----:B------:R-:W-:Y:S02]  /*5ba0*/  ULDC.64 UR4, c[0x0][0x2b0] ;  /* 0x0000ac0000047ab9 */ /* 0x000fe40000000a00 */
[----:B------:R-:W-:Y:S02]  /*5bb0*/  MOV R101, UR5 ;  /* 0x0000000500657c02 */ /* 0x000fe40008000f00 */
[----:B------:R-:W-:Y:S02]  /*5bc0*/  IADD3.X R96, RZ, ~R99, RZ, P0, !PT ;  /* 0x80000063ff607210 */ /* 0x000fe400007fe4ff */
[----:B------:R-:W-:-:S05]  /*5bd0*/  MOV R99, UR4 ;  /* 0x0000000400637c02 */ /* 0x000fca0008000f00 */
[-C--:B------:R-:W-:Y:S02]  /*5be0*/  IMAD R17, R96, R99.reuse, RZ ;  /* 0x0000006360117224 */ /* 0x080fe400078e02ff */
[----:B------:R-:W-:-:S04]  /*5bf0*/  IMAD.WIDE.U32 R18, R16, R99, R18 ;  /* 0x0000006310127225 */ /* 0x000fc800078e0012 */
[----:B------:R-:W-:Y:S01]  /*5c00*/  IMAD R16, R16, R101, R17 ;  /* 0x0000006510107224 */ /* 0x000fe200078e0211 */
[----:B------:R-:W-:-:S04]  /*5c10*/  MOV R17, R97 ;  /* 0x0000006100117202 */ /* 0x000fc80000000f00 */
[----:B------:R-:W-:Y:S01]  /*5c20*/  IADD3 R19, R16, R19, RZ ;  /* 0x0000001310137210 */ /* 0x000fe20007ffe0ff */
[----:B------:R-:W-:Y:S05]  /*5c30*/  BRA `(.L_x_56) ;  /* 0x00000000005c7947 */ /* 0x000fea0003800000 */
.L_x_55:
[----:B------:R-:W-:Y:S01]  /*5c40*/  ULDC UR4, c[0x0][0x2b0] ;  /* 0x0000ac0000047ab9 */ /* 0x000fe20000000800 */
[----:B------:R-:W-:Y:S01]  /*5c50*/  IMAD.MOV.U32 R102, RZ, RZ, RZ ;  /* 0x000000ffff667224 */ /* 0x000fe200078e00ff */
[----:B--2---:R-:W-:-:S04]  /*5c60*/  MOV R99, UR4 ;  /* 0x0000000400637c02 */ /* 0x004fc80008000f00 */
[----:B------:R-:W2:Y:S01]  /*5c70*/  I2F.U32.RP R96, R99 ;  /* 0x0000006300607306 */ /* 0x000ea20000209000 */
[----:B------:R-:W-:-:S07]  /*5c80*/  ISETP.NE.U32.AND P0, PT, R99, RZ, PT ;  /* 0x000000ff6300720c */ /* 0x000fce0003f05070 */
[----:B--2---:R-:W2:Y:S02]  /*5c90*/  MUFU.RCP R19, R96 ;  /* 0x0000006000137308 */ /* 0x004ea40000001000 */
[----:B--2---:R-:W-:-:S06]  /*5ca0*/  VIADD R19, R19, 0xffffffe ;  /* 0x0ffffffe13137836 */ /* 0x004fcc0000000000 */
[----:B------:R-:W2:Y:S02]  /*5cb0*/  F2I.FTZ.U32.TRUNC.NTZ R103, R19 ;  /* 0x0000001300677305 */ /* 0x000ea4000021f000 */
[----:B--2---:R-:W-:Y:S01]  /*5cc0*/  IMAD R17, R103, R99, RZ ;  /* 0x0000006367117224 */ /* 0x004fe200078e02ff */
[----:B------:R-:W-:-:S04]  /*5cd0*/  MOV R19, RZ ;  /* 0x000000ff00137202 */ /* 0x000fc80000000f00 */
        /* <DEDUP_REMOVED lines=13> */
.L_x_56:
[----:B------:R-:W-:Y:S05]  /*5db0*/  BSYNC B0 ;  /* 0x0000000000007941 */ /* 0x000fea0003800000 */
.L_x_54:
[----:B------:R-:W-:Y:S01]  /*5dc0*/  ULDC.64 UR4, c[0x0][0x210] ;  /* 0x0000840000047ab9 */ /* 0x000fe20000000a00 */
[----:B------:R-:W-:Y:S01]  /*5dd0*/  VIADD R16, R90, 0x1 ;  /* 0x000000015a107836 */ /* 0x000fe20000000000 */
[----:B------:R-:W-:Y:S01]  /*5de0*/  ISETP.GE.AND P3, PT, R0, UR5, PT ;  /* 0x0000000500007c0c */ /* 0x000fe2000bf66270 */
[----:B------:R-:W-:Y:S01]  /*5df0*/  BSSY B0, `(.L_x_57) ;  /* 0x000002a000007945 */ /* 0x000fe20003800000 */
[--C-:B------:R-:W-:Y:S02]  /*5e00*/  SHF.R.U64 R18, R18, 0x3, R19.reuse ;  /* 0x0000000312127819 */ /* 0x100fe40000001213 */
[----:B------:R-:W-:Y:S01]  /*5e10*/  ISETP.LT.AND P3, PT, R16, UR4, !P3 ;  /* 0x0000000410007c0c */ /* 0x000fe2000df61270 */
[----:B------:R-:W-:Y:S01]  /*5e20*/  ULDC.64 UR4, c[0x0][0x2b8] ;  /* 0x0000ae0000047ab9 */ /* 0x000fe20000000a00 */
[----:B------:R-:W-:Y:S02]  /*5e30*/  ISETP.LE.U32.AND P0, PT, R17, R18, PT ;  /* 0x000000121100720c */ /* 0x000fe40003f03070 */
[----:B------:R-:W-:-:S02]  /*5e40*/  SHF.R.U32.HI R19, RZ, 0x3, R19 ;  /* 0x00000003ff137819 */ /* 0x000fc40000011613 */
[----:B------:R-:W-:-:S04]  /*5e50*/  SHF.R.S32.HI R16, RZ, 0x1f, R17 ;  /* 0x0000001fff107819 */ /* 0x000fc80000011411 */
[----:B------:R-:W-:Y:S02]  /*5e60*/  ISETP.LE.U32.AND.EX P3, PT, R16, R19, P3, P0 ;  /* 0x000000131000720c */ /* 0x000fe40001f63100 */
[----:B------:R-:W-:-:S04]  /*5e70*/  IADD3 R18, P0, R110, UR4, RZ ;  /* 0x000000046e127c10 */ /* 0x000fc8000ff1e0ff */
[----:B------:R-:W-:Y:S02]  /*5e80*/  IADD3.X R19, R111, UR5, RZ, P0, !PT ;  /* 0x000000056f137c10 */ /* 0x000fe400087fe4ff */
[----:B------:R-:W-:-:S04]  /*5e90*/  IADD3 R103, P1, P0, R18, 0x100, -R68 ;  /* 0x0000010012677810 */ /* 0x000fc8000783e844 */
[----:B------:R-:W-:Y:S01]  /*5ea0*/  IADD3.X R96, R19, RZ, ~R69, P1, P0 ;  /* 0x000000ff13607210 */ /* 0x000fe20000fe0c45 */
[----:B------:R2:W-:Y:S03]  /*5eb0*/  @P3 STG.E.64 desc[UR14][R18.64], R14 ;  /* 0x0000000e12003986 */ /* 0x0005e6000c101b0e */
[----:B------:R-:W-:-:S04]  /*5ec0*/  LOP3.LUT R101, R96, R101, RZ, 0xfc, !PT ;  /* 0x0000006560657212 */ /* 0x000fc800078efcff */
[----:B------:R-:W-:-:S13]  /*5ed0*/  ISETP.NE.U32.AND P0, PT, R101, RZ, PT ;  /* 0x000000ff6500720c */ /* 0x000fda0003f05070 */
[----:B------:R-:W-:Y:S05]  /*5ee0*/  @!P0 BRA `(.L_x_58) ;  /* 0x00000000001c8947 */ /* 0x000fea0003800000 */
[----:B------:R-:W-:Y:S01]  /*5ef0*/  ULDC.64 UR4, c[0x0][0x2b0] ;  /* 0x0000ac0000047ab9 */ /* 0x000fe20000000a00 */
[----:B------:R-:W-:Y:S01]  /*5f00*/  IMAD.MOV.U32 R101, RZ, RZ, R96 ;  /* 0x000000ffff657224 */ /* 0x000fe200078e0060 */
[----:B------:R-:W-:Y:S01]  /*5f10*/  MOV R99, UR5 ;  /* 0x0000000500637c02 */ /* 0x000fe20008000f00 */
[----:B------:R-:W-:Y:S01]  /*5f20*/  IMAD.U32 R102, RZ, RZ, UR4 ;  /* 0x00000004ff667e24 */ /* 0x000fe2000f8e00ff */
[----:B------:R-:W-:Y:S02]  /*5f30*/  MOV R98, 0x5f50 ;  /* 0x00005f5000627802 */ /* 0x000fe40000000f00 */
[----:B-12--5:R-:W-:Y:S05]  /*5f40*/  CALL.REL.NOINC `($__internal_1_$__cuda_sm20_rem_u64) ;  /* 0x0000013c003c7944 */ /* 0x026fea0003c00000 */
[----:B------:R-:W-:Y:S05]  /*5f50*/  BRA `(.L_x_59) ;  /* 0x00000000004c7947 */ /* 0x000fea0003800000 */
.L_x_58:
        /* <DEDUP_REMOVED lines=19> */
.L_x_59:
[----:B------:R-:W-:Y:S05]  /*6090*/  BSYNC B0 ;  /* 0x0000000000007941 */ /* 0x000fea0003800000 */
.L_x_57:
[----:B------:R-:W-:Y:S01]  /*60a0*/  VIADD R15, R0, 0x20 ;  /* 0x00000020000f7836 */ /* 0x000fe20000000000 */
[----:B------:R-:W-:Y:S01]  /*60b0*/  ULDC.64 UR4, c[0x0][0x210] ;  /* 0x0000840000047ab9 */ /* 0x000fe20000000a00 */
[----:B------:R-:W-:Y:S01]  /*60c0*/  VIADD R14, R90, 0x1 ;  /* 0x000000015a0e7836 */ /* 0x000fe20000000000 */
[--C-:B------:R-:W-:Y:S01]  /*60d0*/  SHF.R.U64 R96, R106, 0x3, R107.reuse ;  /* 0x000000036a607819 */ /* 0x100fe2000000126b */
[----:B------:R-:W-:Y:S01]  /*60e0*/  ULDC.64 UR6, c[0x0][0x2b8] ;  /* 0x0000ae0000067ab9 */ /* 0x000fe20000000a00 */
[----:B------:R-:W-:Y:S01]  /*60f0*/  ISETP.GE.AND P4, PT, R15, UR5, PT ;  /* 0x000000050f007c0c */ /* 0x000fe2000bf86270 */
[----:B------:R-:W-:Y:S01]  /*6100*/  BSSY B0, `(.L_x_60) ;  /* 0x000003d000007945 */ /* 0x000fe20003800000 */
[----:B------:R-:W-:Y:S02]  /*6110*/  SHF.R.U32.HI R15, RZ, 0x3, R107 ;  /* 0x00000003ff0f7819 */ /* 0x000fe4000001166b */
[----:B------:R-:W-:Y:S02]  /*6120*/  ISETP.LE.U32.AND P0, PT, R17, R96, PT ;  /* 0x000000601100720c */ /* 0x000fe40003f03070 */
[----:B------:R-:W-:Y:S01]  /*6130*/  ISETP.LT.AND P4, PT, R14, UR4, !P4 ;  /* 0x000000040e007c0c */ /* 0x000fe2000e781270 */
[----:B------:R-:W-:-:S03]  /*6140*/  ULDC UR4, c[0x0][0x2b4] ;  /* 0x0000ad0000047ab9 */ /* 0x000fc60000000800 */
[----:B------:R-:W-:Y:S02]  /*6150*/  ISETP.LE.U32.AND.EX P4, PT, R16, R15, P4, P0 ;  /* 0x0000000f1000720c */ /* 0x000fe40002783100 */
[----:B------:R-:W-:-:S04]  /*6160*/  IADD3 R15, P0, R110, UR6, RZ ;  /* 0x000000066e0f7c10 */ /* 0x000fc8000ff1e0ff */
[----:B------:R-:W-:Y:S02]  /*6170*/  IADD3 RZ, P3, P1, -R68, UR6, R15 ;  /* 0x0000000644ff7c10 */ /* 0x000fe4000f97e10f */
[----:B------:R-:W-:-:S04]  /*6180*/  IADD3.X R14, R111, UR7, RZ, P0, !PT ;  /* 0x000000076f0e7c10 */ /* 0x000fc800087fe4ff */
[----:B------:R-:W-:Y:S01]  /*6190*/  IADD3.X R17, ~R69, UR7, R14, P3, P1 ;  /* 0x0000000745117c10 */ /* 0x000fe20009fe250e */
[----:B------:R-:W-:Y:S02]  /*61a0*/  @P4 IMAD.MOV.U32 R96, RZ, RZ, R18 ;  /* 0x000000ffff604224 */ /* 0x000fe400078e0012 */
[----:B------:R-:W-:Y:S02]  /*61b0*/  @P4 IMAD.MOV.U32 R97, RZ, RZ, R19 ;  /* 0x000000ffff614224 */ /* 0x000fe400078e0013 */
[----:B------:R-:W-:-:S03]  /*61c0*/  IMAD.U32 R18, RZ, RZ, UR4 ;  /* 0x00000004ff127e24 */ /* 0x000fc6000f8e00ff */
[----:B------:R2:W-:Y:S02]  /*61d0*/  @P4 STG.E.64 desc[UR14][R96.64+0x100], R4 ;  /* 0x0001000460004986 */ /* 0x0005e4000c101b0e */
[----:B------:R-:W-:-:S04]  /*61e0*/  LOP3.LUT R17, R17, R18, RZ, 0xfc, !PT ;  /* 0x0000001211117212 */ /* 0x000fc800078efcff */
[----:B------:R-:W-:-:S13]  /*61f0*/  ISETP.NE.U32.AND P0, PT, R17, RZ, PT ;  /* 0x000000ff1100720c */ /* 0x000fda0003f05070 */
[----:B------:R-:W-:Y:S05]  /*6200*/  @!P0 BRA `(.L_x_61) ;  /* 0x0000000000508947 */ /* 0x000fea0003800000 */
[----:B--2---:R-:W-:Y:S01]  /*6210*/  IADD3 R4, P1, P0, -R68, UR6, R15 ;  /* 0x0000000644047c10 */ /* 0x004fe2000f83e10f */
[----:B------:R-:W-:Y:S01]  /*6220*/  ULDC.64 UR4, c[0x0][0x2b0] ;  /* 0x0000ac0000047ab9 */ /* 0x000fe20000000a00 */
[----:B------:R-:W-:Y:S01]  /*6230*/  MOV R102, 0x62a0 ;  /* 0x000062a000667802 */ /* 0x000fe20000000f00 */
[----:B------:R-:W-:Y:S01]  /*6240*/  IMAD.U32 R106, RZ, RZ, UR4 ;  /* 0x00000004ff6a7e24 */ /* 0x000fe2000f8e00ff */
[----:B------:R-:W-:Y:S01]  /*6250*/  IADD3.X R5, ~R69, UR7, R14, P1, P0 ;  /* 0x0000000745057c10 */ /* 0x000fe20008fe050e */
[----:B------:R-:W-:Y:S01]  /*6260*/  IMAD.U32 R101, RZ, RZ, UR5 ;  /* 0x00000005ff657e24 */ /* 0x000fe2000f8e00ff */
[----:B------:R-:W-:-:S03]  /*6270*/  MOV R98, R4 ;  /* 0x0000000400627202 */ /* 0x000fc60000000f00 */
[----:B------:R-:W-:Y:S02]  /*6280*/  IMAD.MOV.U32 R99, RZ, RZ, R5 ;  /* 0x000000ffff637224 */ /* 0x000fe400078e0005 */
[----:B-1---5:R-:W-:Y:S05]  /*6290*/  CALL.REL.NOINC `($__internal_0_$__cuda_sm20_div_u64) ;  /* 0x0000013400587944 */ /* 0x022fea0003c00000 */
[----:B------:R-:W-:Y:S01]  /*62a0*/  IADD3 R15, P0, RZ, -R97, RZ ;  /* 0x80000061ff0f7210 */ /* 0x000fe20007f1e0ff */
[----:B------:R-:W-:Y:S02]  /*62b0*/  ULDC.64 UR4, c[0x0][0x2b0] ;  /* 0x0000ac0000047ab9 */ /* 0x000fe40000000a00 */
[----:B------:R-:W-:Y:S02]  /*62c0*/  MOV R19, UR4 ;  /* 0x0000000400137c02 */ /* 0x000fe40008000f00 */
[----:B------:R-:W-:Y:S02]  /*62d0*/  IADD3.X R14, RZ, ~R99, RZ, P0, !PT ;  /* 0x80000063ff0e7210 */ /* 0x000fe400007fe4ff */
[----:B------:R-:W-:Y:S01]  /*62e0*/  MOV R18, UR5 ;  /* 0x0000000500127c02 */ /* 0x000fe20008000f00 */
[----:B------:R-:W-:-:S04]  /*62f0*/  IMAD.WIDE.U32 R16, R15, R19, R4 ;  /* 0x000000130f107225 */ /* 0x000fc800078e0004 */
[----:B------:R-:W-:-:S04]  /*6300*/  IMAD R14, R14, R19, RZ ;  /* 0x000000130e0e7224 */ /* 0x000fc800078e02ff */
[----:B------:R-:W-:Y:S01]  /*6310*/  IMAD R14, R15, R18, R14 ;  /* 0x000000120f0e7224 */ /* 0x000fe200078e020e */
[----:B------:R-:W-:-:S04]  /*6320*/  MOV R15, R97 ;  /* 0x00000061000f7202 */ /* 0x000fc80000000f00 */
[----:B------:R-:W-:Y:S01]  /*6330*/  IADD3 R97, R14, R17, RZ ;  /* 0x000000110e617210 */ /* 0x000fe20007ffe0ff */
[----:B------:R-:W-:Y:S05]  /*6340*/  BRA `(.L_x_62) ;  /* 0x0000000000607947 */ /* 0x000fea0003800000 */
.L_x_61:
[----:B------:R-:W-:Y:S01]  /*6350*/  ULDC UR4, c[0x0][0x2b0] ;  /* 0x0000ac0000047ab9 */ /* 0x000fe20000000800 */
[----:B--2---:R-:W-:Y:S01]  /*6360*/  IMAD.MOV.U32 R96, RZ, RZ, RZ ;  /* 0x000000ffff607224 */ /* 0x004fe200078e00ff */
[----:B------:R-:W-:Y:S01]  /*6370*/  IADD3 R16, -R68, UR6, R15 ;  /* 0x0000000644107c10 */ /* 0x000fe2000fffe10f */
[----:B------:R-:W-:-:S04]  /*6380*/  IMAD.U32 R19, RZ, RZ, UR4 ;  /* 0x00000004ff137e24 */ /* 0x000fc8000f8e00ff */
[----:B------:R-:W2:Y:S01]  /*6390*/  I2F.U32.RP R17, R19 ;  /* 0x0000001300117306 */ /* 0x000ea20000209000 */
[----:B------:R-:W-:-:S07]  /*63a0*/  ISETP.NE.U32.AND P0, PT, R19, RZ, PT ;  /* 0x000000ff1300720c */ /* 0x000fce0003f05070 */
[----:B--2---:R-:W2:Y:S02]  /*63b0*/  MUFU.RCP R14, R17 ;  /* 0x00000011000e7308 */ /* 0x004ea40000001000 */
[----:B--2---:R-:W-:-:S06]  /*63c0*/  VIADD R14, R14, 0xffffffe ;  /* 0x0ffffffe0e0e7836 */ /* 0x004fcc0000000000 */
[----:B------:R-:W2:Y:S02]  /*63d0*/  F2I.FTZ.U32.TRUNC.NTZ R97, R14 ;  /* 0x0000000e00617305 */ /* 0x000ea4000021f000 */
[----:B--2---:R-:W-:-:S05]  /*63e0*/  IMAD R5, R97, R19, RZ ;  /* 0x0000001361057224 */ /* 0x004fca00078e02ff */
[----:B------:R-:W-:-:S05]  /*63f0*/  IADD3 R5, -R5, RZ, RZ ;  /* 0x000000ff05057210 */ /* 0x000fca0007ffe1ff */
[----:B------:R-:W-:Y:S01]  /*6400*/  IMAD.HI.U32 R5, R97, R5, R96 ;  /* 0x0000000561057227 */ /* 0x000fe200078e0060 */
[----:B------:R-:W-:-:S05]  /*6410*/  MOV R97, RZ ;  /* 0x000000ff00617202 */ /* 0x000fca0000000f00 */
        /* <DEDUP_REMOVED lines=11> */
.L_x_62:
[----:B------:R-:W-:Y:S05]  /*64d0*/  BSYNC B0 ;  /* 0x0000000000007941 */ /* 0x000fea0003800000 */
.L_x_60:
[----:B------:R-:W2:Y:S01]  /*64e0*/  LDC.64 R4, c[0x0][0x2b8] ;  /* 0x0000ae00ff047b82 */ /* 0x000ea20000000a00 */
[----:B------:R-:W-:Y:S01]  /*64f0*/  ULDC.64 UR4, c[0x0][0x210] ;  /* 0x0000840000047ab9 */ /* 0x000fe20000000a00 */
[----:B------:R-:W-:Y:S01]  /*6500*/  VIADD R14, R90, 0x2 ;  /* 0x000000025a0e7836 */ /* 0x000fe20000000000 */
[----:B------:R-:W-:Y:S01]  /*6510*/  ISETP.GE.AND P3, PT, R0, UR5, PT ;  /* 0x0000000500007c0c */ /* 0x000fe2000bf66270 */
[----:B------:R-:W-:Y:S01]  /*6520*/  BSSY B0, `(.L_x_63) ;  /* 0x0000029000007945 */ /* 0x000fe20003800000 */
[--C-:B------:R-:W-:Y:S02]  /*6530*/  SHF.R.U64 R16, R16, 0x3, R97.reuse ;  /* 0x0000000310107819 */ /* 0x100fe40000001261 */
[----:B------:R-:W-:Y:S02]  /*6540*/  ISETP.LT.AND P3, PT, R14, UR4, !P3 ;  /* 0x000000040e007c0c */ /* 0x000fe4000df61270 */
[----:B------:R-:W-:Y:S02]  /*6550*/  ISETP.LE.U32.AND P1, PT, R15, R16, PT ;  /* 0x000000100f00720c */ /* 0x000fe40003f23070 */
[----:B------:R-:W-:-:S02]  /*6560*/  SHF.R.U32.HI R97, RZ, 0x3, R97 ;  /* 0x00000003ff617819 */ /* 0x000fc40000011661 */
[----:B------:R-:W-:-:S04]  /*6570*/  SHF.R.S32.HI R14, RZ, 0x1f, R15 ;  /* 0x0000001fff0e7819 */ /* 0x000fc8000001140f */
[----:B------:R-:W-:Y:S02]  /*6580*/  ISETP.LE.U32.AND.EX P3, PT, R14, R97, P3, P1 ;  /* 0x000000610e00720c */ /* 0x000fe40001f63110 */
[----:B--2---:R-:W-:-:S04]  /*6590*/  IADD3 R17, P0, R110, R4, RZ ;  /* 0x000000046e117210 */ /* 0x004fc80007f1e0ff */
[----:B------:R-:W-:-:S04]  /*65a0*/  IADD3 R16, P1, R4, R17, RZ ;  /* 0x0000001104107210 */ /* 0x000fc80007f3e0ff */
[----:B------:R-:W-:Y:S02]  /*65b0*/  IADD3.X R17, R5, R111, R5, P1, P0 ;  /* 0x0000006f05117210 */ /* 0x000fe40000fe0405 */
[----:B------:R-:W-:-:S03]  /*65c0*/  IADD3 R103, P1, P0, R16, 0x100, -R68 ;  /* 0x0000010010677810 */ /* 0x000fc6000783e844 */
[----:B------:R2:W-:Y:S01]  /*65d0*/  @P3 STG.E.64 desc[UR14][R16.64], R12 ;  /* 0x0000000c10003986 */ /* 0x0005e2000c101b0e */
[----:B------:R-:W-:-:S04]  /*65e0*/  IADD3.X R101, R17, RZ, ~R69, P1, P0 ;  /* 0x000000ff11657210 */ /* 0x000fc80000fe0c45 */
[----:B------:R-:W-:-:S04]  /*65f0*/  LOP3.LUT R18, R101, R18, RZ, 0xfc, !PT ;  /* 0x0000001265127212 */ /* 0x000fc800078efcff */
[----:B------:R-:W-:-:S13]  /*6600*/  ISETP.NE.U32.AND P0, PT, R18, RZ, PT ;  /* 0x000000ff1200720c */ /* 0x000fda0003f05070 */
[----:B------:R-:W-:Y:S05]  /*6610*/  @!P0 BRA `(.L_x_64) ;  /* 0x0000000000188947 */ /* 0x000fea0003800000 */
[----:B------:R-:W-:Y:S01]  /*6620*/  ULDC.64 UR4, c[0x0][0x2b0] ;  /* 0x0000ac0000047ab9 */ /* 0x000fe20000000a00 */
[----:B------:R-:W-:Y:S01]  /*6630*/  MOV R98, 0x6670 ;  /* 0x0000667000627802 */ /* 0x000fe20000000f00 */
[----:B------:R-:W-:Y:S01]  /*6640*/  IMAD.U32 R102, RZ, RZ, UR4 ;  /* 0x00000004ff667e24 */ /* 0x000fe2000f8e00ff */
[----:B------:R-:W-:Y:S02]  /*6650*/  MOV R99, UR5 ;  /* 0x0000000500637c02 */ /* 0x000fe40008000f00 */
[----:B-12--5:R-:W-:Y:S05]  /*6660*/  CALL.REL.NOINC `($__internal_1_$__cuda_sm20_rem_u64) ;  /* 0x0000013400747944 */ /* 0x026fea0003c00000 */
[----:B------:R-:W-:Y:S05]  /*6670*/  BRA `(.L_x_65) ;  /* 0x00000000004c7947 */ /* 0x000fea0003800000 */
.L_x_64:
[----:B--2---:R-:W2:Y:S01]  /*6680*/  I2F.U32.RP R12, R19 ;  /* 0x00000013000c7306 */ /* 0x004ea20000209000 */
[----:B------:R-:W-:Y:S02]  /*6690*/  MOV R96, RZ ;  /* 0x000000ff00607202 */ /* 0x000fe40000000f00 */
[----:B------:R-:W-:-:S05]  /*66a0*/  MOV R107, RZ ;  /* 0x000000ff006b7202 */ /* 0x000fca0000000f00 */
[----:B--2---:R-:W2:Y:S02]  /*66b0*/  MUFU.RCP R5, R12 ;  /* 0x0000000c00057308 */ /* 0x004ea40000001000 */
[----:B--2---:R-:W-:-:S06]  /*66c0*/  VIADD R5, R5, 0xffffffe ;  /* 0x0ffffffe05057836 */ /* 0x004fcc0000000000 */
[----:B------:R-:W2:Y:S02]  /*66d0*/  F2I.FTZ.U32.TRUNC.NTZ R97, R5 ;  /* 0x0000000500617305 */ /* 0x000ea4000021f000 */
[----:B--2---:R-:W-:-:S04]  /*66e0*/  IMAD.MOV R4, RZ, RZ, -R97 ;  /* 0x000000ffff047224 */ /* 0x004fc800078e0a61 */
        /* <DEDUP_REMOVED lines=12> */
.L_x_65:
[----:B------:R-:W-:Y:S05]  /*67b0*/  BSYNC B0 ;  /* 0x0000000000007941 */ /* 0x000fea0003800000 */
.L_x_63:
[----:B------:R-:W2:Y:S01]  /*67c0*/  LDC.64 R4, c[0x0][0x2b8] ;  /* 0x0000ae00ff047b82 */ /* 0x000ea20000000a00 */
[----:B------:R-:W-:Y:S01]  /*67d0*/  VIADD R12, R0, 0x20 ;  /* 0x00000020000c7836 */ /* 0x000fe20000000000 */
[----:B------:R-:W-:Y:S01]  /*67e0*/  ULDC.64 UR4, c[0x0][0x210] ;  /* 0x0000840000047ab9 */ /* 0x000fe20000000a00 */
[--C-:B------:R-:W-:Y:S01]  /*67f0*/  SHF.R.U64 R18, R106, 0x3, R107.reuse ;  /* 0x000000036a127819 */ /* 0x100fe2000000126b */
[----:B------:R-:W-:Y:S01]  /*6800*/  BSSY B0, `(.L_x_66) ;  /* 0x000003c000007945 */ /* 0x000fe20003800000 */
[----:B------:R-:W-:Y:S02]  /*6810*/  SHF.R.U32.HI R13, RZ, 0x3, R107 ;  /* 0x00000003ff0d7819 */ /* 0x000fe4000001166b */
[----:B------:R-:W-:Y:S01]  /*6820*/  ISETP.GE.AND P5, PT, R12, UR5, PT ;  /* 0x000000050c007c0c */ /* 0x000fe2000bfa6270 */
[----:B------:R-:W-:Y:S01]  /*6830*/  VIADD R12, R90, 0x2 ;  /* 0x000000025a0c7836 */ /* 0x000fe20000000000 */
[----:B------:R-:W-:-:S04]  /*6840*/  ISETP.LE.U32.AND P0, PT, R15, R18, PT ;  /* 0x000000120f00720c */ /* 0x000fc80003f03070 */
[----:B------:R-:W-:Y:S01]  /*6850*/  ISETP.LT.AND P5, PT, R12, UR4, !P5 ;  /* 0x000000040c007c0c */ /* 0x000fe2000efa1270 */
[----:B------:R-:W-:-:S03]  /*6860*/  ULDC UR4, c[0x0][0x2b4] ;  /* 0x0000ad0000047ab9 */ /* 0x000fc60000000800 */
[----:B------:R-:W-:Y:S02]  /*6870*/  ISETP.LE.U32.AND.EX P5, PT, R14, R13, P5, P0 ;  /* 0x0000000d0e00720c */ /* 0x000fe40002fa3100 */
[----:B--2---:R-:W-:-:S04]  /*6880*/  IADD3 R13, P1, R110, R4, RZ ;  /* 0x000000046e0d7210 */ /* 0x004fc80007f3e0ff */
[----:B------:R-:W-:-:S07]  /*6890*/  IADD3 R13, P0, R4, R13, RZ ;  /* 0x0000000d040d7210 */ /* 0x000fce0007f1e0ff */
[----:B------:R2:W-:Y:S01]  /*68a0*/  @P5 STG.E.64 desc[UR14][R16.64+0x100], R10 ;  /* 0x0001000a10005986 */ /* 0x0005e2000c101b0e */
[----:B------:R-:W-:Y:S01]  /*68b0*/  IADD3 R4, P4, P3, -R68, R4, R13 ;  /* 0x0000000444047210 */ /* 0x000fe20007b9e10d */
[----:B------:R-:W-:Y:S01]  /*68c0*/  IMAD.U32 R13, RZ, RZ, UR4 ;  /* 0x00000004ff0d7e24 */ /* 0x000fe2000f8e00ff */
[----:B------:R-:W-:-:S04]  /*68d0*/  IADD3.X R12, R5, R111, R5, P0, P1 ;  /* 0x0000006f050c7210 */ /* 0x000fc800007e2405 */
[----:B------:R-:W-:-:S04]  /*68e0*/  IADD3.X R5, ~R69, R5, R12, P4, P3 ;  /* 0x0000000545057210 */ /* 0x000fc800027e650c */
[----:B------:R-:W-:-:S04]  /*68f0*/  LOP3.LUT R12, R5, R13, RZ, 0xfc, !PT ;  /* 0x0000000d050c7212 */ /* 0x000fc800078efcff */
[----:B------:R-:W-:-:S13]  /*6900*/  ISETP.NE.U32.AND P0, PT, R12, RZ, PT ;  /* 0x000000ff0c00720c */ /* 0x000fda0003f05070 */
[----:B--2---:R-:W-:Y:S05]  /*6910*/  @!P0 BRA `(.L_x_67) ;  /* 0x00000000004c8947 */ /* 0x004fea0003800000 */
[----:B------:R-:W-:Y:S01]  /*6920*/  ULDC.64 UR4, c[0x0][0x2b0] ;  /* 0x0000ac0000047ab9 */ /* 0x000fe20000000a00 */
[----:B------:R-:W-:Y:S01]  /*6930*/  IMAD.MOV.U32 R98, RZ, RZ, R4 ;  /* 0x000000ffff627224 */ /* 0x000fe200078e0004 */
        /* <DEDUP_REMOVED lines=9> */
[----:B------:R-:W-:Y:S01]  /*69d0*/  MOV R13, UR5 ;  /* 0x00000005000d7c02 */ /* 0x000fe20008000f00 */
[----:B------:R-:W-:-:S04]  /*69e0*/  IMAD.WIDE.U32 R4, R10, R15, R4 ;  /* 0x0000000f0a047225 */ /* 0x000fc800078e0004 */
[----:B------:R-:W-:Y:S01]  /*69f0*/  IMAD R11, R12, R15, RZ ;  /* 0x0000000f0c0b7224 */ /* 0x000fe200078e02ff */
[----:B------:R-:W-:-:S03]  /*6a00*/  MOV R12, R4 ;  /* 0x00000004000c7202 */ /* 0x000fc60000000f00 */
[----:B------:R-:W-:Y:S02]  /*6a10*/  IMAD R10, R10, R13, R11 ;  /* 0x0000000d0a0a7224 */ /* 0x000fe400078e020b */
[----:B------:R-:W-:Y:S02]  /*6a20*/  IMAD.MOV.U32 R11, RZ, RZ, R97 ;  /* 0x000000ffff0b7224 */ /* 0x000fe400078e0061 */
[----:B------:R-:W-:Y:S01]  /*6a30*/  IMAD.IADD R19, R10, 0x1, R5 ;  /* 0x000000010a137824 */ /* 0x000fe200078e0205 */
[----:B------:R-:W-:Y:S05]  /*6a40*/  BRA `(.L_x_68) ;  /* 0x00000000005c7947 */ /* 0x000fea0003800000 */
.L_x_67:
[----:B------:R-:W-:Y:S01]  /*6a50*/  ULDC UR4, c[0x0][0x2b0] ;  /* 0x0000ac0000047ab9 */ /* 0x000fe20000000800 */
[----:B------:R-:W-:Y:S01]  /*6a60*/  IMAD.MOV.U32 R16, RZ, RZ, RZ ;  /* 0x000000ffff107224 */ /* 0x000fe200078e00ff */
[----:B------:R-:W-:Y:S02]  /*6a70*/  MOV R15, UR4 ;  /* 0x00000004000f7c02 */ /* 0x000fe40008000f00 */
[----:B------:R-:W-:Y:S02]  /*6a80*/  MOV R19, RZ ;  /* 0x000000ff00137202 */ /* 0x000fe40000000f00 */
[----:B------:R-:W2:Y:S01]  /*6a90*/  I2F.U32.RP R14, R15 ;  /* 0x0000000f000e7306 */ /* 0x000ea20000209000 */
[----:B------:R-:W-:-:S07]  /*6aa0*/  ISETP.NE.U32.AND P0, PT, R15, RZ, PT ;  /* 0x000000ff0f00720c */ /* 0x000fce0003f05070 */
[----:B--2---:R-:W2:Y:S02]  /*6ab0*/  MUFU.RCP R12, R14 ;  /* 0x0000000e000c7308 */ /* 0x004ea40000001000 */
[----:B--2---:R-:W-:-:S06]  /*6ac0*/  VIADD R12, R12, 0xffffffe ;  /* 0x0ffffffe0c0c7836 */ /* 0x004fcc0000000000 */
[----:B------:R-:W2:Y:S02]  /*6ad0*/  F2I.FTZ.U32.TRUNC.NTZ R17, R12 ;  /* 0x0000000c00117305 */ /* 0x000ea4000021f000 */
[----:B--2---:R-:W-:-:S05]  /*6ae0*/  IMAD R11, R17, R15, RZ ;  /* 0x0000000f110b7224 */ /* 0x004fca00078e02ff */
        /* <DEDUP_REMOVED lines=13> */
.L_x_68:
[----:B------:R-:W-:Y:S05]  /*6bc0*/  BSYNC B0 ;  /* 0x0000000000007941 */ /* 0x000fea0003800000 */
.L_x_66:
        /* <DEDUP_REMOVED lines=13> */
[----:B------:R-:W-:Y:S02]  /*6ca0*/  IADD3 R4, P0, R4, R17, RZ ;  /* 0x0000001104047210 */ /* 0x000fe40007f1e0ff */
[----:B------:R-:W-:-:S05]  /*6cb0*/  IADD3.X R12, R5, R111, R5, P1, P3 ;  /* 0x0000006f050c7210 */ /* 0x000fca0000fe6405 */
[----:B------:R-:W-:Y:S01]  /*6cc0*/  IMAD.X R5, R5, 0x1, R12, P0 ;  /* 0x0000000105057824 */ /* 0x000fe200000e060c */
[----:B------:R-:W-:-:S04]  /*6cd0*/  IADD3 R103, P1, P0, R4, 0x100, -R68 ;  /* 0x0000010004677810 */ /* 0x000fc8000783e844 */
[----:B------:R-:W-:Y:S01]  /*6ce0*/  IADD3.X R101, R5, RZ, ~R69, P1, P0 ;  /* 0x000000ff05657210 */ /* 0x000fe20000fe0c45 */
[----:B------:R2:W-:Y:S03]  /*6cf0*/  @P4 STG.E.64 desc[UR14][R4.64], R8 ;  /* 0x0000000804004986 */ /* 0x0005e6000c101b0e */
        /* <DEDUP_REMOVED lines=9> */
.L_x_70:
[----:B------:R-:W2:Y:S01]  /*6d90*/  I2F.U32.RP R12, R15 ;  /* 0x0000000f000c7306 */ /* 0x000ea20000209000 */
        /* <DEDUP_REMOVED lines=18> */
.L_x_71:
[----:B------:R-:W-:Y:S05]  /*6ec0*/  BSYNC B0 ;  /* 0x0000000000007941 */ /* 0x000fea0003800000 */
.L_x_69:
[----:B------:R-:W-:Y:S01]  /*6ed0*/  VIADD R8, R0, 0x20 ;  /* 0x0000002000087836 */ /* 0x000fe20000000000 */
[----:B------:R-:W-:Y:S01]  /*6ee0*/  ULDC.64 UR6, c[0x0][0x210] ;  /* 0x0000840000067ab9 */ /* 0x000fe20000000a00 */
[----:B------:R-:W-:Y:S01]  /*6ef0*/  VIADD R9, R90, 0x3 ;  /* 0x000000035a097836 */ /* 0x000fe20000000000 */
[--C-:B------:R-:W-:Y:S02]  /*6f00*/  SHF.R.U64 R12, R106, 0x3, R107.reuse ;  /* 0x000000036a0c7819 */ /* 0x100fe4000000126b */
[----:B------:R-:W-:Y:S02]  /*6f10*/  ISETP.GE.AND P1, PT, R8, UR7, PT ;  /* 0x0000000708007c0c */ /* 0x000fe4000bf26270 */
[----:B------:R-:W-:Y:S02]  /*6f20*/  SHF.R.U32.HI R13, RZ, 0x3, R107 ;  /* 0x00000003ff0d7819 */ /* 0x000fe4000001166b */
[----:B------:R-:W-:Y:S02]  /*6f30*/  ISETP.LE.U32.AND P3, PT, R11, R12, PT ;  /* 0x0000000c0b00720c */ /* 0x000fe40003f63070 */
[----:B------:R-:W-:-:S04]  /*6f40*/  ISETP.LT.AND P0, PT, R9, UR6, !P1 ;  /* 0x0000000609007c0c */ /* 0x000fc8000cf01270 */
[----:B------:R-:W-:-:S13]  /*6f50*/  ISETP.LE.U32.AND.EX P0, PT, R10, R13, P0, P3 ;  /* 0x0000000d0a00720c */ /* 0x000fda0000703130 */
[----:B------:R-:W-:Y:S05]  /*6f60*/  @!P0 BRA `(.L_x_72) ;  /* 0x00000000009c8947 */ /* 0x000fea0003800000 */
[----:B------:R2:W-:Y:S01]  /*6f70*/  STG.E.64 desc[UR14][R4.64+0x100], R6 ;  /* 0x0001000604007986 */ /* 0x0005e2000c101b0e */
[----:B------:R-:W-:Y:S05]  /*6f80*/  BRA `(.L_x_72) ;  /* 0x0000000000947947 */ /* 0x000fea0003800000 */
.L_x_47:
[----:B------:R-:W-:Y:S01]  /*6f90*/  ISETP.GE.AND P0, PT, R0, UR7, PT ;  /* 0x0000000700007c0c */ /* 0x000fe2000bf06270 */
[C---:B------:R-:W-:Y:S01]  /*6fa0*/  VIADD R18, R90.reuse, 0x1 ;  /* 0x000000015a127836 */ /* 0x040fe20000000000 */
[C---:B------:R-:W-:Y:S01]  /*6fb0*/  ISETP.LT.AND P3, PT, R90.reuse, UR6, !P1 ;  /* 0x000000065a007c0c */ /* 0x040fe2000cf61270 */
[----:B------:R-:W-:Y:S01]  /*6fc0*/  ULDC.64 UR4, c[0x0][0x2b8] ;  /* 0x0000ae0000047ab9 */ /* 0x000fe20000000a00 */
[----:B------:R-:W-:Y:S01]  /*6fd0*/  ISETP.LT.AND P4, PT, R90, UR6, !P0 ;  /* 0x000000065a007c0c */ /* 0x000fe2000c781270 */
[----:B------:R-:W-:Y:S01]  /*6fe0*/  UIADD3 UR10, UP0, UR4, 0x100, URZ ;  /* 0x00000100040a7890 */ /* 0x000fe2000ff1e03f */
[----:B------:R-:W-:-:S03]  /*6ff0*/  ISETP.LT.AND P5, PT, R18, UR6, !P1 ;  /* 0x0000000612007c0c */ /* 0x000fc6000cfa1270 */
[----:B------:R-:W-:-:S06]  /*7000*/  UIADD3.X UR9, URZ, UR5, URZ, UP0, !UPT ;  /* 0x000000053f097290 */ /* 0x000fcc00087fe43f */
[--C-:B------:R-:W-:Y:S02]  /*7010*/  @P3 IMAD.MOV.U32 R108, RZ, RZ, R110.reuse ;  /* 0x000000ffff6c3224 */ /* 0x100fe400078e006e */
[----:B------:R-:W-:Y:S02]  /*7020*/  @P4 IMAD.MOV.U32 R98, RZ, RZ, R110 ;  /* 0x000000ffff624224 */ /* 0x000fe400078e006e */
[--C-:B------:R-:W-:Y:S02]  /*7030*/  @P4 IMAD.MOV.U32 R99, RZ, RZ, R111.reuse ;  /* 0x000000ffff634224 */ /* 0x100fe400078e006f */
[----:B------:R-:W-:-:S03]  /*7040*/  @P3 IMAD.MOV.U32 R109, RZ, RZ, R111 ;  /* 0x000000ffff6d3224 */ /* 0x000fc600078e006f */
[----:B------:R1:W-:Y:S01]  /*7050*/  @P4 STG.E.64 desc[UR14][R98.64], R124 ;  /* 0x0000007c62004986 */ /* 0x0003e2000c101b0e */
[----:B------:R-:W-:Y:S01]  /*7060*/  ISETP.LT.AND P4, PT, R18, UR6, !P0 ;  /* 0x0000000612007c0c */ /* 0x000fe2000c781270 */
[----:B------:R-:W-:Y:S02]  /*7070*/  VIADD R18, R90, 0x2 ;  /* 0x000000025a127836 */ /* 0x000fe40000000000 */
[----:B------:R2:W-:Y:S01]  /*7080*/  @P3 STG.E.64 desc[UR14][R108.64+0x100], R16 ;  /* 0x000100106c003986 */ /* 0x0005e2000c101b0e */
[----:B------:R-:W-:-:S04]  /*7090*/  IADD3 R102, P3, R110, UR4, RZ ;  /* 0x000000046e667c10 */ /* 0x000fc8000ff7e0ff */
[----:B------:R-:W-:Y:S02]  /*70a0*/  IADD3.X R103, R111, UR5, RZ, P3, !PT ;  /* 0x000000056f677c10 */ /* 0x000fe40009ffe4ff */
[----:B------:R-:W-:-:S03]  /*70b0*/  IADD3 R106, P3, R110, UR10, RZ ;  /* 0x0000000a6e6a7c10 */ /* 0x000fc6000ff7e0ff */
[----:B------:R3:W-:Y:S01]  /*70c0*/  @P4 STG.E.64 desc[UR14][R102.64], R14 ;  /* 0x0000000e66004986 */ /* 0x0007e2000c101b0e */
[----:B------:R-:W-:Y:S02]  /*70d0*/  IADD3.X R107, R111, UR9, RZ, P3, !PT ;  /* 0x000000096f6b7c10 */ /* 0x000fe40009ffe4ff */
[----:B------:R-:W-:Y:S02]  /*70e0*/  ISETP.LT.AND P4, PT, R18, UR6, !P0 ;  /* 0x0000000612007c0c */ /* 0x000fe4000c781270 */
[----:B------:R-:W-:Y:S01]  /*70f0*/  ISETP.LT.AND P0, PT, R96, UR6, !P0 ;  /* 0x0000000660007c0c */ /* 0x000fe2000c701270 */
[----:B------:R3:W-:Y:S01]  /*7100*/  @P5 STG.E.64 desc[UR14][R106.64], R4 ;  /* 0x000000046a005986 */ /* 0x0007e2000c101b0e */
[C---:B-1----:R-:W-:Y:S02]  /*7110*/  IADD3 R98, P3, R102.reuse, UR4, RZ ;  /* 0x0000000466627c10 */ /* 0x042fe4000ff7e0ff */
[----:B--2---:R-:W-:Y:S02]  /*7120*/  IADD3 R16, P5, R102, UR10, RZ ;  /* 0x0000000a66107c10 */ /* 0x004fe4000ffbe0ff */
[----:B------:R-:W-:-:S02]  /*7130*/  IADD3.X R99, R103, UR5, RZ, P3, !PT ;  /* 0x0000000567637c10 */ /* 0x000fc40009ffe4ff */
[----:B------:R-:W-:Y:S02]  /*7140*/  ISETP.LT.AND P3, PT, R18, UR6, !P1 ;  /* 0x0000000612007c0c */ /* 0x000fe4000cf61270 */
[----:B------:R-:W-:Y:S01]  /*7150*/  IADD3.X R17, R103, UR9, RZ, P5, !PT ;  /* 0x0000000967117c10 */ /* 0x000fe2000affe4ff */
[----:B------:R1:W-:Y:S01]  /*7160*/  @P4 STG.E.64 desc[UR14][R98.64], R12 ;  /* 0x0000000c62004986 */ /* 0x0003e2000c101b0e */
[----:B------:R-:W-:-:S04]  /*7170*/  IADD3 R18, P5, R98, UR4, RZ ;  /* 0x0000000462127c10 */ /* 0x000fc8000ffbe0ff */
[----:B------:R-:W-:Y:S02]  /*7180*/  IADD3.X R19, R99, UR5, RZ, P5, !PT ;  /* 0x0000000563137c10 */ /* 0x000fe4000affe4ff */
[----:B---3--:R-:W-:-:S03]  /*7190*/  IADD3 R14, P5, R98, UR10, RZ ;  /* 0x0000000a620e7c10 */ /* 0x008fc6000ffbe0ff */
[----:B------:R1:W-:Y:S01]  /*71a0*/  @P3 STG.E.64 desc[UR14][R16.64], R10 ;  /* 0x0000000a10003986 */ /* 0x0003e2000c101b0e */
[----:B------:R-:W-:-:S03]  /*71b0*/  IADD3.X R15, R99, UR9, RZ, P5, !PT ;  /* 0x00000009630f7c10 */ /* 0x000fc6000affe4ff */
[----:B------:R1:W-:Y:S04]  /*71c0*/  @P0 STG.E.64 desc[UR14][R18.64], R8 ;  /* 0x0000000812000986 */ /* 0x0003e8000c101b0e */
[----:B------:R1:W-:Y:S02]  /*71d0*/  @P6 STG.E.64 desc[UR14][R14.64], R6 ;  /* 0x000000060e006986 */ /* 0x0003e4000c101b0e */
.L_x_72:
[----:B------:R-:W-:Y:S05]  /*71e0*/  BSYNC B1 ;  /* 0x0000000000017941 */ /* 0x000fea0003800000 */
.L_x_46:
[----:B------:R-:W-:Y:S01]  /*71f0*/  ULDC.64 UR4, c[0x0][0x2d0] ;  /* 0x0000b40000047ab9 */ /* 0x000fe20000000a00 */
[----:B--2---:R-:W-:Y:S01]  /*7200*/  IADD3 R4, P3, R74, R91, RZ ;  /* 0x0000005b4a047210 */ /* 0x004fe20007f7e0ff */
[----:B------:R-:W-:Y:S01]  /*7210*/  BSSY B1, `(.L_x_73) ;  /* 0x00001b9000017945 */ /* 0x000fe20003800000 */
[----:B-1----:R-:W-:-:S03]  /*7220*/  IADD3 R6, P0, R110, UR4, RZ ;  /* 0x000000046e067c10 */ /* 0x002fc6000ff1e0ff */
[----:B------:R-:W-:Y:S01]  /*7230*/  IMAD.X R5, R75, 0x1, R94, P3 ;  /* 0x000000014b057824 */ /* 0x000fe200018e065e */
[----:B------:R-:W-:Y:S01]  /*7240*/  IADD3.X R7, R111, UR5, RZ, P0, !PT ;  /* 0x000000056f077c10 */ /* 0x000fe200087fe4ff */
[----:B------:R-:W-:Y:S08]  /*7250*/  @!P2 BRA `(.L_x_74) ;  /* 0x00000018003ca947 */ /* 0x000ff00003800000 */
        /* <DEDUP_REMOVED lines=11> */
[----:B-----5:R-:W-:Y:S05]  /*7310*/  CALL.REL.NOINC `($__internal_0_$__cuda_sm20_div_u64) ;  /* 0x0000012400387944 */ /* 0x020fea0003c00000 */
        /* <DEDUP_REMOVED lines=8> */
.L_x_76:
        /* <DEDUP_REMOVED lines=15> */
[----:B------:R-:W-:Y:S01]  /*7490*/  ISETP.GE.U32.AND P1, PT, R8, R93, PT ;  /* 0x0000005d0800720c */ /* 0x000fe20003f26070 */
[----:B------:R-:W-:-:S12]  /*74a0*/  IMAD.MOV.U32 R8, RZ, RZ, RZ ;  /* 0x000000ffff087224 */ /* 0x000fd800078e00ff */
[----:B------:R-:W-:Y:S01]  /*74b0*/  @P1 VIADD R9, R9, 0x1 ;  /* 0x0000000109091836 */ /* 0x000fe20000000000 */
[----:B------:R-:W-:-:S04]  /*74c0*/  @!P0 LOP3.LUT R9, RZ, R93, RZ, 0x33, !PT ;  /* 0x0000005dff098212 */ /* 0x000fc800078e33ff */
[----:B------:R-:W-:-:S05]  /*74d0*/  IADD3 R12, -R9, RZ, RZ ;  /* 0x000000ff090c7210 */ /* 0x000fca0007ffe1ff */
[----:B------:R-:W-:Y:S02]  /*74e0*/  IMAD R12, R93, R12, R10 ;  /* 0x0000000c5d0c7224 */ /* 0x000fe400078e020a */
.L_x_77:
[----:B------:R-:W-:Y:S05]  /*74f0*/  BSYNC B0 ;  /* 0x0000000000007941 */ /* 0x000fea0003800000 */
.L_x_75:
[--C-:B------:R-:W-:Y:S01]  /*7500*/  SHF.R.U64 R14, R12, 0x3, R8.reuse ;  /* 0x000000030c0e7819 */ /* 0x100fe20000001208 */
[----:B------:R-:W-:Y:S01]  /*7510*/  ULDC.64 UR4, c[0x0][0x210] ;  /* 0x0000840000047ab9 */ /* 0x000fe20000000a00 */
[----:B------:R-:W-:Y:S01]  /*7520*/  VIADD R12, R90, 0x8 ;  /* 0x000000085a0c7836 */ /* 0x000fe20000000000 */
[----:B------:R-:W-:Y:S02]  /*7530*/  ISETP.GE.AND P0, PT, R0, UR5, PT ;  /* 0x0000000500007c0c */ /* 0x000fe4000bf06270 */
[----:B------:R-:W-:Y:S02]  /*7540*/  SHF.R.U32.HI R13, RZ, 0x3, R8 ;  /* 0x00000003ff0d7819 */ /* 0x000fe40000011608 */
[----:B------:R-:W-:Y:S02]  /*7550*/  ISETP.LE.U32.AND P1, PT, R9, R14, PT ;  /* 0x0000000e0900720c */ /* 0x000fe40003f23070 */
[----:B------:R-:W-:Y:S02]  /*7560*/  SHF.R.S32.HI R8, RZ, 0x1f, R9 ;  /* 0x0000001fff087819 */ /* 0x000fe40000011409 */
[----:B------:R-:W-:-:S04]  /*7570*/  ISETP.LT.AND P3, PT, R12, UR4, !P0 ;  /* 0x000000040c007c0c */ /* 0x000fc8000c761270 */
[----:B------:R-:W-:-:S13]  /*7580*/  ISETP.LE.U32.AND.EX P1, PT, R8, R13, P3, P1 ;  /* 0x0000000d0800720c */ /* 0x000fda0001f23110 */
[----:B------:R1:W4:Y:S01]  /*7590*/  @P1 LDG.E.LTC128B.64 R88, desc[UR14][R4.64] ;  /* 0x0000000e04581981 */ /* 0x000322000c1e1b20 */
[----:B------:R-:W-:Y:S01]  /*75a0*/  IADD3 R103, P1, R10, 0x100, RZ ;  /* 0x000001000a677810 */ /* 0x000fe20007f3e0ff */
[----:B------:R-:W-:Y:S04]  /*75b0*/  BSSY B0, `(.L_x_78) ;  /* 0x000001e000007945 */ /* 0x000fe80003800000 */
[----:B------:R-:W-:Y:S01]  /*75c0*/  IMAD.X R101, RZ, RZ, R11, P1 ;  /* 0x000000ffff657224 */ /* 0x000fe200008e060b */
[----:B------:R-:W-:-:S04]  /*75d0*/  ISETP.GE.AND P1, PT, R12, UR4, PT ;  /* 0x000000040c007c0c */ /* 0x000fc8000bf26270 */
[----:B------:R-:W-:-:S04]  /*75e0*/  LOP3.LUT R10, R101, R92, RZ, 0xfc, !PT ;  /* 0x0000005c650a7212 */ /* 0x000fc800078efcff */
[----:B------:R-:W-:-:S13]  /*75f0*/  ISETP.NE.U32.AND P3, PT, R10, RZ, PT ;  /* 0x000000ff0a00720c */ /* 0x000fda0003f65070 */
[----:B-1----:R-:W-:Y:S05]  /*7600*/  @!P3 BRA `(.L_x_79) ;  /* 0x000000000014b947 */ /* 0x002fea0003800000 */
[----:B------:R-:W-:Y:S01]  /*7610*/  IMAD.MOV.U32 R102, RZ, RZ, R93 ;  /* 0x000000ffff667224 */ /* 0x000fe200078e005d */
[----:B------:R-:W-:Y:S02]  /*7620*/  MOV R99, R92 ;  /* 0x0000005c00637202 */ /* 0x000fe40000000f00 */
[----:B------:R-:W-:Y:S02]  /*7630*/  MOV R98, 0x7650 ;  /* 0x0000765000627802 */ /* 0x000fe40000000f00 */
[----:B----45:R-:W-:Y:S05]  /*7640*/  CALL.REL.NOINC `($__internal_1_$__cuda_sm20_rem_u64) ;  /* 0x00000124007c7944 */ /* 0x030fea0003c00000 */
[----:B------:R-:W-:Y:S05]  /*7650*/  BRA `(.L_x_80) ;  /* 0x00000000004c7947 */ /* 0x000fea0003800000 */
.L_x_79:
        /* <DEDUP_REMOVED lines=19> */
.L_x_80:
[----:B------:R-:W-:Y:S05]  /*7790*/  BSYNC B0 ;  /* 0x0000000000007941 */ /* 0x000fea0003800000 */
.L_x_78:
[----:B------:R-:W-:Y:S01]  /*77a0*/  VIADD R10, R0, 0x20 ;  /* 0x00000020000a7836 */ /* 0x000fe20000000000 */
[--C-:B------:R-:W-:Y:S01]  /*77b0*/  SHF.R.U64 R12, R106, 0x3, R107.reuse ;  /* 0x000000036a0c7819 */ /* 0x100fe2000000126b */
[----:B------:R-:W-:Y:S01]  /*77c0*/  ULDC UR4, c[0x0][0x214] ;  /* 0x0000850000047ab9 */ /* 0x000fe20000000800 */
[----:B------:R-:W-:Y:S02]  /*77d0*/  SHF.R.U32.HI R11, RZ, 0x3, R107 ;  /* 0x00000003ff0b7819 */ /* 0x000fe4000001166b */
[----:B------:R-:W-:Y:S02]  /*77e0*/  ISETP.LE.U32.AND P3, PT, R9, R12, PT ;  /* 0x0000000c0900720c */ /* 0x000fe40003f63070 */
        /* <DEDUP_REMOVED lines=16> */
[----:B----45:R-:W-:Y:S05]  /*78f0*/  CALL.REL.NOINC `($__internal_0_$__cuda_sm20_div_u64) ;  /* 0x0000011c00c07944 */ /* 0x030fea0003c00000 */
        /* <DEDUP_REMOVED lines=9> */
.L_x_82:
        /* <DEDUP_REMOVED lines=21> */
.L_x_83:
[----:B------:R-:W-:Y:S05]  /*7ae0*/  BSYNC B0 ;  /* 0x0000000000007941 */ /* 0x000fea0003800000 */
.L_x_81:
[--C-:B------:R-:W-:Y:S01]  /*7af0*/  SHF.R.U64 R8, R4, 0x3, R9.reuse ;  /* 0x0000000304087819 */ /* 0x100fe20000001209 */
[----:B------:R-:W-:Y:S01]  /*7b00*/  VIADD R4, R90, 0x9 ;  /* 0x000000095a047836 */ /* 0x000fe20000000000 */
[----:B------:R-:W-:Y:S01]  /*7b10*/  ULDC UR4, c[0x0][0x210] ;  /* 0x0000840000047ab9 */ /* 0x000fe20000000800 */
[----:B------:R-:W-:Y:S02]  /*7b20*/  SHF.R.U32.HI R9, RZ, 0x3, R9 ;  /* 0x00000003ff097819 */ /* 0x000fe40000011609 */
[----:B------:R-:W-:Y:S02]  /*7b30*/  ISETP.LE.U32.AND P3, PT, R5, R8, PT ;  /* 0x000000080500720c */ /* 0x000fe40003f63070 */
[----:B------:R-:W-:Y:S02]  /*7b40*/  ISETP.LT.AND P0, PT, R4, UR4, !P0 ;  /* 0x0000000404007c0c */ /* 0x000fe4000c701270 */
[----:B------:R-:W-:-:S04]  /*7b50*/  SHF.R.S32.HI R4, RZ, 0x1f, R5 ;  /* 0x0000001fff047819 */ /* 0x000fc80000011405 */
[----:B------:R-:W-:Y:S02]  /*7b60*/  ISETP.LE.U32.AND.EX P3, PT, R4, R9, P0, P3 ;  /* 0x000000090400720c */ /* 0x000fe40000763130 */
[----:B------:R-:W-:-:S04]  /*7b70*/  IADD3 R8, P1, P0, R72, R91, R74 ;  /* 0x0000005b48087210 */ /* 0x000fc8000783e04a */
[----:B------:R-:W-:-:S07]  /*7b80*/  IADD3.X R9, R73, R94, R75, P1, P0 ;  /* 0x0000005e49097210 */ /* 0x000fce0000fe044b */
        /* <DEDUP_REMOVED lines=12> */
.L_x_85:
        /* <DEDUP_REMOVED lines=19> */
.L_x_86:
[----:B------:R-:W-:Y:S05]  /*7d80*/  BSYNC B0 ;  /* 0x0000000000007941 */ /* 0x000fea0003800000 */
.L_x_84:
        /* <DEDUP_REMOVED lines=9> */
[----:B------:R-:W-:Y:S02]  /*7e20*/  @P0 IMAD.MOV.U32 R10, RZ, RZ, R8 ;  /* 0x000000ffff0a0224 */ /* 0x000fe400078e0008 */
[----:B------:R-:W-:-:S05]  /*7e30*/  @P0 IMAD.MOV.U32 R11, RZ, RZ, R9 ;  /* 0x000000ffff0b0224 */ /* 0x000fca00078e0009 */
[----:B------:R1:W4:Y:S01]  /*7e40*/  @P0 LDG.E.LTC128B.64 R82, desc[UR14][R10.64+0x100] ;  /* 0x0001000e0a520981 */ /* 0x000322000c1e1b20 */
[----:B------:R-:W-:Y:S01]  /*7e50*/  IADD3 R5, P1, P0, R72, R91, R74 ;  /* 0x0000005b48057210 */ /* 0x000fe2000783e04a */
[----:B------:R-:W-:Y:S03]  /*7e60*/  BSSY B0, `(.L_x_87) ;  /* 0x000002b000007945 */ /* 0x000fe60003800000 */
[----:B------:R-:W-:Y:S02]  /*7e70*/  IADD3 R4, P4, P3, -R70, R5, R72 ;  /* 0x0000000546047210 */ /* 0x000fe40007b9e148 */
[----:B------:R-:W-:-:S04]  /*7e80*/  IADD3.X R8, R73, R94, R75, P1, P0 ;  /* 0x0000005e49087210 */ /* 0x000fc80000fe044b */
        /* <DEDUP_REMOVED lines=19> */
.L_x_88:
        /* <DEDUP_REMOVED lines=21> */
.L_x_89:
[----:B------:R-:W-:Y:S05]  /*8110*/  BSYNC B0 ;  /* 0x0000000000007941 */ /* 0x000fea0003800000 */
.L_x_87:
[--C-:B------:R-:W-:Y:S01]  /*8120*/  SHF.R.U64 R8, R4, 0x3, R9.reuse ;  /* 0x0000000304087819 */ /* 0x100fe20000001209 */
[----:B------:R-:W-:Y:S01]  /*8130*/  ULDC.64 UR4, c[0x0][0x210] ;  /* 0x0000840000047ab9 */ /* 0x000fe20000000a00 */
[----:B------:R-:W-:Y:S01]  /*8140*/  VIADD R4, R90, 0xa ;  /* 0x0000000a5a047836 */ /* 0x000fe20000000000 */
[----:B------:R-:W-:Y:S02]  /*8150*/  ISETP.GE.AND P3, PT, R0, UR5, PT ;  /* 0x0000000500007c0c */ /* 0x000fe4000bf66270 */
[----:B------:R-:W-:Y:S02]  /*8160*/  ISETP.LE.U32.AND P4, PT, R5, R8, PT ;  /* 0x000000080500720c */ /* 0x000fe40003f83070 */
[----:B------:R-:W-:Y:S02]  /*8170*/  ISETP.LT.AND P3, PT, R4, UR4, !P3 ;  /* 0x0000000404007c0c */ /* 0x000fe4000df61270 */
[----:B------:R-:W-:Y:S02]  /*8180*/  SHF.R.U32.HI R11, RZ, 0x3, R9 ;  /* 0x00000003ff0b7819 */ /* 0x000fe40000011609 */
[----:B------:R-:W-:-:S02]  /*8190*/  SHF.R.S32.HI R4, RZ, 0x1f, R5 ;  /* 0x0000001fff047819 */ /* 0x000fc40000011405 */
[----:B------:R-:W-:Y:S02]  /*81a0*/  IADD3 R9, P1, P0, R72, R91, R74 ;  /* 0x0000005b48097210 */ /* 0x000fe4000783e04a */
[----:B------:R-:W-:Y:S02]  /*81b0*/  ISETP.LE.U32.AND.EX P4, PT, R4, R11, P3, P4 ;  /* 0x0000000b0400720c */ /* 0x000fe40001f83140 */
[----:B------:R-:W-:Y:S02]  /*81c0*/  IADD3 R8, P3, R72, R9, RZ ;  /* 0x0000000948087210 */ /* 0x000fe40007f7e0ff */
[----:B------:R-:W-:-:S05]  /*81d0*/  IADD3.X R10, R73, R94, R75, P1, P0 ;  /* 0x0000005e490a7210 */ /* 0x000fca0000fe044b */
[----:B------:R-:W-:-:S05]  /*81e0*/  IMAD.X R9, R73, 0x1, R10, P3 ;  /* 0x0000000149097824 */ /* 0x000fca00018e060a */
        /* <DEDUP_REMOVED lines=12> */
.L_x_91:
        /* <DEDUP_REMOVED lines=19> */
.L_x_92:
[----:B------:R-:W-:Y:S05]  /*83e0*/  BSYNC B0 ;  /* 0x0000000000007941 */ /* 0x000fea0003800000 */
.L_x_90:
        /* <DEDUP_REMOVED lines=12> */
[C---:B------:R-:W-:Y:S01]  /*84b0*/  IADD3 R5, P1, P0, R72.reuse, R91, R74 ;  /* 0x0000005b48057210 */ /* 0x040fe2000783e04a */
[----:B------:R-:W-:Y:S03]  /*84c0*/  BSSY B0, `(.L_x_93) ;  /* 0x000002d000007945 */ /* 0x000fe60003800000 */
[----:B------:R-:W-:Y:S02]  /*84d0*/  IADD3 R5, P4, P3, R72, R5, R72 ;  /* 0x0000000548057210 */ /* 0x000fe40007b9e048 */
[C---:B------:R-:W-:Y:S02]  /*84e0*/  IADD3.X R8, R73.reuse, R94, R75, P1, P0 ;  /* 0x0000005e49087210 */ /* 0x040fe40000fe044b */
[----:B------:R-:W-:Y:S02]  /*84f0*/  IADD3 R4, P0, -R70, R5, RZ ;  /* 0x0000000546047210 */ /* 0x000fe40007f1e1ff */
[----:B------:R-:W-:-:S05]  /*8500*/  IADD3.X R8, R73, R8, R73, P4, P3 ;  /* 0x0000000849087210 */ /* 0x000fca00027e6449 */
        /* <DEDUP_REMOVED lines=19> */
.L_x_94:
        /* <DEDUP_REMOVED lines=21> */
.L_x_95:
[----:B------:R-:W-:Y:S05]  /*8790*/  BSYNC B0 ;  /* 0x0000000000007941 */ /* 0x000fea0003800000 */
.L_x_93:
        /* <DEDUP_REMOVED lines=10> */
[----:B------:R-:W-:Y:S02]  /*8840*/  IADD3 R8, P4, P3, R72, R9, R72 ;  /* 0x0000000948087210 */ /* 0x000fe40007b9e048 */
[----:B------:R-:W-:-:S04]  /*8850*/  IADD3.X R10, R73, R94, R75, P1, P0 ;  /* 0x0000005e490a7210 */ /* 0x000fc80000fe044b */
[----:B------:R-:W-:-:S05]  /*8860*/  IADD3.X R9, R73, R10, R73, P4, P3 ;  /* 0x0000000a49097210 */ /* 0x000fca00027e6449 */
        /* <DEDUP_REMOVED lines=12> */
.L_x_97:
        /* <DEDUP_REMOVED lines=19> */
.L_x_98:
[----:B------:R-:W-:Y:S05]  /*8a60*/  BSYNC B0 ;  /* 0x0000000000007941 */ /* 0x000fea0003800000 */
.L_x_96:
        /* <DEDUP_REMOVED lines=10> */
[----:B------:R-:W-:Y:S02]  /*8b10*/  MOV R2, R8 ;  /* 0x0000000800027202 */ /* 0x000fe40000000f00 */
[----:B------:R-:W-:-:S06]  /*8b20*/  MOV R3, R9 ;  /* 0x0000000900037202 */ /* 0x000fcc0000000f00 */
[----:B------:R-:W4:Y:S01]  /*8b30*/  LDG.E.LTC128B.64 R2, desc[UR14][R2.64+0x100] ;  /* 0x0001000e02027981 */ /* 0x000f22000c1e1b20 */
[----:B------:R-:W-:Y:S05]  /*8b40*/  BRA `(.L_x_99) ;  /* 0x0000000000947947 */ /* 0x000fea0003800000 */
.L_x_74:
[----:B------:R-:W-:Y:S01]  /*8b50*/  VIADD R8, R90, 0x9 ;  /* 0x000000095a087836 */ /* 0x000fe20000000000 */
[----:B------:R-:W-:Y:S01]  /*8b60*/  ISETP.GE.AND P5, PT, R0, UR7, PT ;  /* 0x0000000700007c0c */ /* 0x000fe2000bfa6270 */
[----:B------:R-:W-:Y:S01]  /*8b70*/  VIADD R9, R90, 0x8 ;  /* 0x000000085a097836 */ /* 0x000fe20000000000 */
[----:B------:R-:W-:Y:S02]  /*8b80*/  IADD3 R16, P0, R72, R4, RZ ;  /* 0x0000000448107210 */ /* 0x000fe40007f1e0ff */
[----:B------:R-:W-:Y:S02]  /*8b90*/  ISETP.LT.AND P4, PT, R8, UR6, !P5 ;  /* 0x0000000608007c0c */ /* 0x000fe4000ef81270 */
[----:B------:R-:W-:Y:S01]  /*8ba0*/  IADD3 R12, P3, R72, R16, RZ ;  /* 0x00000010480c7210 */ /* 0x000fe20007f7e0ff */
[----:B------:R-:W-:Y:S01]  /*8bb0*/  IMAD.X R17, R73, 0x1, R5, P0 ;  /* 0x0000000149117824 */ /* 0x000fe200000e0605 */
[C---:B------:R-:W-:Y:S01]  /*8bc0*/  ISETP.LT.AND P0, PT, R9.reuse, UR6, !P5 ;  /* 0x0000000609007c0c */ /* 0x040fe2000ef01270 */
[----:B------:R-:W-:Y:S01]  /*8bd0*/  VIADD R10, R90, 0xa ;  /* 0x0000000a5a0a7836 */ /* 0x000fe20000000000 */
[----:B------:R-:W-:Y:S01]  /*8be0*/  ISETP.LT.AND P6, PT, R9, UR6, !P1 ;  /* 0x0000000609007c0c */ /* 0x000fe2000cfc1270 */
[----:B------:R-:W-:-:S06]  /*8bf0*/  IMAD.X R13, R73, 0x1, R17, P3 ;  /* 0x00000001490d7824 */ /* 0x000fcc00018e0611 */
[----:B------:R1:W4:Y:S01]  /*8c00*/  @P4 LDG.E.LTC128B.64 R84, desc[UR14][R16.64] ;  /* 0x0000000e10544981 */ /* 0x000322000c1e1b20 */
[----:B------:R-:W-:Y:S01]  /*8c10*/  IADD3 R11, P4, R72, 0x100, RZ ;  /* 0x00000100480b7810 */ /* 0x000fe20007f9e0ff */
[----:B------:R-:W-:Y:S02]  /*8c20*/  VIADD R96, R90, 0xb ;  /* 0x0000000b5a607836 */ /* 0x000fe40000000000 */
[----:B------:R2:W4:Y:S01]  /*8c30*/  @P0 LDG.E.LTC128B.64 R88, desc[UR14][R4.64] ;  /* 0x0000000e04580981 */ /* 0x000522000c1e1b20 */
[----:B------:R-:W-:Y:S01]  /*8c40*/  IADD3 R14, P3, R11, R16, RZ ;  /* 0x000000100b0e7210 */ /* 0x000fe20007f7e0ff */
[----:B------:R-:W-:Y:S01]  /*8c50*/  IMAD.X R9, RZ, RZ, R73, P4 ;  /* 0x000000ffff097224 */ /* 0x000fe200020e0649 */
[----:B------:R-:W-:-:S03]  /*8c60*/  ISETP.LT.AND P4, PT, R10, UR6, !P5 ;  /* 0x000000060a007c0c */ /* 0x000fc6000ef81270 */
[----:B------:R-:W-:Y:S01]  /*8c70*/  IMAD.X R15, R9, 0x1, R17, P3 ;  /* 0x00000001090f7824 */ /* 0x000fe200018e0611 */
[----:B------:R-:W-:Y:S02]  /*8c80*/  ISETP.LT.AND P3, PT, R10, UR6, !P1 ;  /* 0x000000060a007c0c */ /* 0x000fe4000cf61270 */
[----:B------:R-:W-:Y:S02]  /*8c90*/  ISETP.LT.AND P0, PT, R8, UR6, !P1 ;  /* 0x0000000608007c0c */ /* 0x000fe4000cf01270 */
[----:B------:R-:W-:-:S05]  /*8ca0*/  ISETP.LT.AND P5, PT, R96, UR6, !P5 ;  /* 0x0000000660007c0c */ /* 0x000fca000efa1270 */
[----:B------:R3:W4:Y:S04]  /*8cb0*/  @P4 LDG.E.LTC128B.64 R80, desc[UR14][R12.64] ;  /* 0x0000000e0c504981 */ /* 0x000728000c1e1b20 */
[----:B------:R3:W4:Y:S01]  /*8cc0*/  @P3 LDG.E.LTC128B.64 R78, desc[UR14][R14.64] ;  /* 0x0000000e0e4e3981 */ /* 0x000722000c1e1b20 */
[----:B-1----:R-:W-:Y:S02]  /*8cd0*/  @P6 IMAD.MOV.U32 R16, RZ, RZ, R4 ;  /* 0x000000ffff106224 */ /* 0x002fe400078e0004 */
[----:B------:R-:W-:Y:S01]  /*8ce0*/  @P6 IMAD.MOV.U32 R17, RZ, RZ, R5 ;  /* 0x000000ffff116224 */ /* 0x000fe200078e0005 */
[----:B--2---:R-:W-:-:S04]  /*8cf0*/  IADD3 R4, P3, R11, R4, RZ ;  /* 0x000000040b047210 */ /* 0x004fc80007f7e0ff */
[----:B------:R3:W4:Y:S01]  /*8d00*/  @P6 LDG.E.LTC128B.64 R86, desc[UR14][R16.64+0x100] ;  /* 0x0001000e10566981 */ /* 0x000722000c1e1b20 */
[----:B------:R-:W-:Y:S01]  /*8d10*/  ISETP.LT.AND P6, PT, R96, UR6, !P1 ;  /* 0x0000000660007c0c */ /* 0x000fe2000cfc1270 */
[----:B------:R-:W-:Y:S01]  /*8d20*/  IMAD.X R5, R9, 0x1, R5, P3 ;  /* 0x0000000109057824 */ /* 0x000fe200018e0605 */
[----:B------:R-:W-:Y:S02]  /*8d30*/  IADD3 R8, P3, R12, R11, RZ ;  /* 0x0000000b0c087210 */ /* 0x000fe40007f7e0ff */
[----:B------:R-:W-:Y:S02]  /*8d40*/  IADD3 R10, P4, R72, R12, RZ ;  /* 0x0000000c480a7210 */ /* 0x000fe40007f9e0ff */
[----:B------:R3:W4:Y:S01]  /*8d50*/  @P0 LDG.E.LTC128B.64 R82, desc[UR14][R4.64] ;  /* 0x0000000e04520981 */ /* 0x000722000c1e1b20 */
[----:B------:R-:W-:Y:S02]  /*8d60*/  IMAD.X R9, R13, 0x1, R9, P3 ;  /* 0x000000010d097824 */ /* 0x000fe400018e0609 */
[----:B------:R-:W-:-:S04]  /*8d70*/  IMAD.X R11, R73, 0x1, R13, P4 ;  /* 0x00000001490b7824 */ /* 0x000fc800020e060d */
[----:B------:R3:W4:Y:S04]  /*8d80*/  @P6 LDG.E.LTC128B.64 R2, desc[UR14][R8.64] ;  /* 0x0000000e08026981 */ /* 0x000728000c1e1b20 */
[----:B------:R3:W4:Y:S02]  /*8d90*/  @P5 LDG.E.LTC128B.64 R76, desc[UR14][R10.64] ;  /* 0x0000000e0a4c5981 */ /* 0x000724000c1e1b20 */
.L_x_99:
[----:B------:R-:W-:Y:S05]  /*8da0*/  BSYNC B1 ;  /* 0x0000000000017941 */ /* 0x000fea0003800000 */
.L_x_73:
[----:B------:R-:W-:Y:S06]  /*8db0*/  BAR.SYNC.DEFER_BLOCKING 0x0 ;  /* 0x0000000000007b1d */ /* 0x000fec0000010000 */
[----:B------:R-:W-:Y:S01]  /*8dc0*/  BSSY B1, `(.L_x_100) ;  /* 0x00001dd000017945 */ /* 0x000fe20003800000 */
[----:B------:R-:W-:-:S04]  /*8dd0*/  DEPBAR.LE SB5, 0x8 ;  /* 0x0000d2000000791a */ /* 0x000fc80000000000 */
[----:B------:R-:W-:Y:S04]  /*8de0*/  STS.128 [R95], R32 ;  /* 0x000000205f007388 */ /* 0x000fe80000000c00 */
[----:B------:R-:W-:Y:S04]  /*8df0*/  STS.128 [R95+0x40], R28 ;  /* 0x0000401c5f007388 */ /* 0x000fe80000000c00 */
[----:B------:R-:W-:Y:S04]  /*8e00*/  STS.128 [R95+0x80], R24 ;  /* 0x000080185f007388 */ /* 0x000fe80000000c00 */
[----:B------:R-:W-:Y:S01]  /*8e10*/  STS.128 [R95+0xc0], R20 ;  /* 0x0000c0145f007388 */ /* 0x000fe20000000c00 */
[----:B------:R-:W-:Y:S06]  /*8e20*/  BAR.SYNC.DEFER_BLOCKING 0x0 ;  /* 0x0000000000007b1d */ /* 0x000fec0000010000 */
[----:B------:R-:W1:Y:S04]  /*8e30*/  LDS.64 R98, [R104+UR8] ;  /* 0x0000000868627984 */ /* 0x000e680008000a00 */
[----:B---3--:R-:W2:Y:S04]  /*8e40*/  LDS.64 R4, [R104+UR8+0x100] ;  /* 0x0001000868047984 */ /* 0x008ea80008000a00 */
[----:B------:R-:W3:Y:S04]  /*8e50*/  LDS.64 R18, [R104+UR8+0x220] ;  /* 0x0002200868127984 */ /* 0x000ee80008000a00 */
[----:B------:R-:W3:Y:S04]  /*8e60*/  LDS.64 R16, [R104+UR8+0x320] ;  /* 0x0003200868107984 */ /* 0x000ee80008000a00 */
[----:B------:R-:W3:Y:S04]  /*8e70*/  LDS.64 R14, [R104+UR8+0x440] ;  /* 0x00044008680e7984 */ /* 0x000ee80008000a00 */
[----:B------:R-:W3:Y:S04]  /*8e80*/  LDS.64 R12, [R104+UR8+0x540] ;  /* 0x00054008680c7984 */ /* 0x000ee80008000a00 */
[----:B------:R-:W3:Y:S04]  /*8e90*/  LDS.64 R10, [R104+UR8+0x660] ;  /* 0x00066008680a7984 */ /* 0x000ee80008000a00 */
[----:B------:R-:W3:Y:S01]  /*8ea0*/  LDS.64 R8, [R104+UR8+0x760] ;  /* 0x0007600868087984 */ /* 0x000ee20008000a00 */
[----:B-1----:R-:W-:-:S02]  /*8eb0*/  DMUL R24, R98, R120 ;  /* 0x0000007862187228 */ /* 0x002fc40000000000 */
[-C--:B--2---:R-:W-:Y:S01]  /*8ec0*/  DMUL R20, R4, R120.reuse ;  /* 0x0000007804147228 */ /* 0x084fe20000000000 */
[----:B------:R-:W-:Y:S01]  /*8ed0*/  IADD3 R4, R90, 0x10, RZ ;  /* 0x000000105a047810 */ /* 0x000fe20007ffe0ff */
[----:B---3--:R-:W-:-:S04]  /*8ee0*/  DMUL R18, R18, R120 ;  /* 0x0000007812127228 */ /* 0x008fc80000000000 */
[----:B----4-:R-:W-:Y:S02]  /*8ef0*/  DFMA R24, R88, R118, R24 ;  /* 0x000000765818722b */ /* 0x010fe40000000018 */
[----:B------:R-:W-:Y:S02]  /*8f00*/  DMUL R16, R16, R120 ;  /* 0x0000007810107228 */ /* 0x000fe40000000000 */
[----:B------:R-:W-:Y:S02]  /*8f10*/  DFMA R20, R86, R118, R20 ;  /* 0x000000765614722b */ /* 0x000fe40000000014 */
[----:B------:R-:W-:Y:S02]  /*8f20*/  DMUL R14, R14, R120 ;  /* 0x000000780e0e7228 */ /* 0x000fe40000000000 */
[----:B------:R-:W-:Y:S02]  /*8f30*/  DFMA R18, R84, R118, R18 ;  /* 0x000000765412722b */ /* 0x000fe40000000012 */
[----:B------:R-:W-:-:S02]  /*8f40*/  DMUL R12, R12, R120 ;  /* 0x000000780c0c7228 */ /* 0x000fc40000000000 */
        /* <DEDUP_REMOVED lines=8> */
[----:B------:R-:W-:Y:S01]  /*8fd0*/  IADD3 R26, P0, -R68, R6, RZ ;  /* 0x00000006441a7210 */ /* 0x000fe20007f1e1ff */
[----:B------:R-:W-:Y:S01]  /*8fe0*/  ULDC UR4, c[0x0][0x2b4] ;  /* 0x0000ad0000047ab9 */ /* 0x000fe20000000800 */
[----:B------:R-:W-:Y:S01]  /*8ff0*/  BSSY B0, `(.L_x_102) ;  /* 0x0000030000007945 */ /* 0x000fe20003800000 */
[----:B------:R-:W-:Y:S02]  /*9000*/  IMAD.U32 R31, RZ, RZ, UR4 ;  /* 0x00000004ff1f7e24 */ /* 0x000fe4000f8e00ff */
[----:B------:R-:W-:-:S05]  /*9010*/  IMAD.X R27, R7, 0x1, ~R69, P0 ;  /* 0x00000001071b7824 */ /* 0x000fca00000e0e45 */
        /* <DEDUP_REMOVED lines=12> */
[----:B------:R-:W-:Y:S01]  /*90e0*/  IMAD.MOV.U32 R23, RZ, RZ, R97 ;  /* 0x000000ffff177224 */ /* 0x000fe200078e0061 */
[----:B------:R-:W-:Y:S02]  /*90f0*/  MOV R29, UR4 ;  /* 0x00000004001d7c02 */ /* 0x000fe40008000f00 */
[----:B------:R-:W-:Y:S02]  /*9100*/  IADD3.X R28, RZ, ~R99, RZ, P0, !PT ;  /* 0x80000063ff1c7210 */ /* 0x000fe400007fe4ff */
[----:B------:R-:W-:Y:S01]  /*9110*/  MOV R31, UR5 ;  /* 0x00000005001f7c02 */ /* 0x000fe20008000f00 */
[----:B------:R-:W-:-:S04]  /*9120*/  IMAD.WIDE.U32 R32, R22, R29, R26 ;  /* 0x0000001d16207225 */ /* 0x000fc800078e001a */
[----:B------:R-:W-:Y:S01]  /*9130*/  IMAD R5, R28, R29, RZ ;  /* 0x0000001d1c057224 */ /* 0x000fe200078e02ff */
[----:B------:R-:W-:-:S03]  /*9140*/  MOV R28, R32 ;  /* 0x00000020001c7202 */ /* 0x000fc60000000f00 */
[----:B------:R-:W-:-:S04]  /*9150*/  IMAD R5, R22, R31, R5 ;  /* 0x0000001f16057224 */ /* 0x000fc800078e0205 */
[----:B------:R-:W-:Y:S01]  /*9160*/  IMAD.IADD R22, R5, 0x1, R33 ;  /* 0x0000000105167824 */ /* 0x000fe200078e0221 */
[----:B------:R-:W-:Y:S05]  /*9170*/  BRA `(.L_x_104) ;  /* 0x00000000005c7947 */ /* 0x000fea0003800000 */
.L_x_103:
[----:B------:R-:W-:Y:S01]  /*9180*/  ULDC UR4, c[0x0][0x2b0] ;  /* 0x0000ac0000047ab9 */ /* 0x000fe20000000800 */
[----:B------:R-:W-:Y:S01]  /*9190*/  IMAD.MOV.U32 R32, RZ, RZ, RZ ;  /* 0x000000ffff207224 */ /* 0x000fe200078e00ff */
[----:B------:R-:W-:-:S04]  /*91a0*/  MOV R29, UR4 ;  /* 0x00000004001d7c02 */ /* 0x000fc80008000f00 */
[----:B------:R-:W1:Y:S01]  /*91b0*/  I2F.U32.RP R30, R29 ;  /* 0x0000001d001e7306 */ /* 0x000e620000209000 */
[----:B------:R-:W-:-:S07]  /*91c0*/  ISETP.NE.U32.AND P0, PT, R29, RZ, PT ;  /* 0x000000ff1d00720c */ /* 0x000fce0003f05070 */
[----:B-1----:R-:W1:Y:S02]  /*91d0*/  MUFU.RCP R28, R30 ;  /* 0x0000001e001c7308 */ /* 0x002e640000001000 */
[----:B-1----:R-:W-:-:S06]  /*91e0*/  VIADD R28, R28, 0xffffffe ;  /* 0x0ffffffe1c1c7836 */ /* 0x002fcc0000000000 */
        /* <DEDUP_REMOVED lines=10> */
[----:B------:R-:W-:Y:S02]  /*9290*/  ISETP.GE.U32.AND P1, PT, R22, R29, PT ;  /* 0x0000001d1600720c */ /* 0x000fe40003f26070 */
[----:B------:R-:W-:-:S11]  /*92a0*/  MOV R22, RZ ;  /* 0x000000ff00167202 */ /* 0x000fd60000000f00 */
[----:B------:R-:W-:Y:S01]  /*92b0*/  @P1 VIADD R23, R23, 0x1 ;  /* 0x0000000117171836 */ /* 0x000fe20000000000 */
[----:B------:R-:W-:-:S04]  /*92c0*/  @!P0 LOP3.LUT R23, RZ, R29, RZ, 0x33, !PT ;  /* 0x0000001dff178212 */ /* 0x000fc800078e33ff */
[----:B------:R-:W-:-:S05]  /*92d0*/  IADD3 R28, -R23, RZ, RZ ;  /* 0x000000ff171c7210 */ /* 0x000fca0007ffe1ff */
[----:B------:R-:W-:Y:S02]  /*92e0*/  IMAD R28, R29, R28, R26 ;  /* 0x0000001c1d1c7224 */ /* 0x000fe400078e021a */
.L_x_104:
[----:B------:R-:W-:Y:S05]  /*92f0*/  BSYNC B0 ;  /* 0x0000000000007941 */ /* 0x000fea0003800000 */
.L_x_102:
[----:B------:R-:W-:Y:S01]  /*9300*/  ULDC.64 UR4, c[0x0][0x210] ;  /* 0x0000840000047ab9 */ /* 0x000fe20000000a00 */
[----:B------:R-:W-:Y:S01]  /*9310*/  VIADD R5, R90, 0x8 ;  /* 0x000000085a057836 */ /* 0x000fe20000000000 */
[--C-:B------:R-:W-:Y:S01]  /*9320*/  SHF.R.U64 R28, R28, 0x3, R22.reuse ;  /* 0x000000031c1c7819 */ /* 0x100fe20000001216 */
[----:B------:R-:W-:Y:S01]  /*9330*/  BSSY B0, `(.L_x_105) ;  /* 0x0000026000007945 */ /* 0x000fe20003800000 */
[----:B------:R-:W-:Y:S02]  /*9340*/  ISETP.GE.AND P1, PT, R0, UR5, PT ;  /* 0x0000000500007c0c */ /* 0x000fe4000bf26270 */
[----:B------:R-:W-:Y:S02]  /*9350*/  SHF.R.U32.HI R33, RZ, 0x3, R22 ;  /* 0x00000003ff217819 */ /* 0x000fe40000011616 */
[----:B------:R-:W-:Y:S02]  /*9360*/  ISETP.LE.U32.AND P3, PT, R23, R28, PT ;  /* 0x0000001c1700720c */ /* 0x000fe40003f63070 */
[----:B------:R-:W-:-:S02]  /*9370*/  ISETP.LT.AND P0, PT, R5, UR4, !P1 ;  /* 0x0000000405007c0c */ /* 0x000fc4000cf01270 */
        /* <DEDUP_REMOVED lines=9> */
[----:B------:R-:W-:Y:S01]  /*9410*/  MOV R98, 0x9450 ;  /* 0x0000945000627802 */ /* 0x000fe20000000f00 */
[----:B------:R-:W-:Y:S01]  /*9420*/  IMAD.U32 R102, RZ, RZ, UR4 ;  /* 0x00000004ff667e24 */ /* 0x000fe2000f8e00ff */
[----:B------:R-:W-:Y:S02]  /*9430*/  MOV R99, UR5 ;  /* 0x0000000500637c02 */ /* 0x000fe40008000f00 */
[----:B-1---5:R-:W-:Y:S05]  /*9440*/  CALL.REL.NOINC `($__internal_1_$__cuda_sm20_rem_u64) ;  /* 0x0000010400fc7944 */ /* 0x022fea0003c00000 */
[----:B------:R-:W-:Y:S05]  /*9450*/  BRA `(.L_x_107) ;  /* 0x00000000004c7947 */ /* 0x000fea0003800000 */
.L_x_106:
        /* <DEDUP_REMOVED lines=19> */
.L_x_107:
[----:B------:R-:W-:Y:S05]  /*9590*/  BSYNC B0 ;  /* 0x0000000000007941 */ /* 0x000fea0003800000 */
.L_x_105:
[----:B------:R-:W-:Y:S01]  /*95a0*/  VIADD R24, R0, 0x20 ;  /* 0x0000002000187836 */ /* 0x000fe20000000000 */
[----:B------:R-:W-:Y:S01]  /*95b0*/  ULDC.64 UR4, c[0x0][0x210] ;  /* 0x0000840000047ab9 */ /* 0x000fe20000000a00 */
[--C-:B------:R-:W-:Y:S01]  /*95c0*/  SHF.R.U64 R26, R106, 0x3, R107.reuse ;  /* 0x000000036a1a7819 */ /* 0x100fe2000000126b */
[----:B------:R-:W-:Y:S01]  /*95d0*/  BSSY B0, `(.L_x_108) ;  /* 0x000003b000007945 */ /* 0x000fe20003800000 */
[----:B------:R-:W-:Y:S02]  /*95e0*/  SHF.R.U32.HI R25, RZ, 0x3, R107 ;  /* 0x00000003ff197819 */ /* 0x000fe4000001166b */
[----:B------:R-:W-:Y:S02]  /*95f0*/  ISETP.GE.AND P0, PT, R24, UR5, PT ;  /* 0x0000000518007c0c */ /* 0x000fe4000bf06270 */
[----:B------:R-:W-:Y:S02]  /*9600*/  ISETP.LE.U32.AND P3, PT, R23, R26, PT ;  /* 0x0000001a1700720c */ /* 0x000fe40003f63070 */
[----:B------:R-:W-:Y:S01]  /*9610*/  ISETP.LT.AND P4, PT, R5, UR4, !P0 ;  /* 0x0000000405007c0c */ /* 0x000fe2000c781270 */
[----:B------:R-:W-:-:S03]  /*9620*/  ULDC.64 UR4, c[0x0][0x2b8] ;  /* 0x0000ae0000047ab9 */ /* 0x000fc60000000a00 */
[----:B------:R-:W-:Y:S02]  /*9630*/  ISETP.LE.U32.AND.EX P4, PT, R22, R25, P4, P3 ;  /* 0x000000191600720c */ /* 0x000fe40002783130 */
[----:B------:R-:W-:Y:S01]  /*9640*/  IADD3 R22, P3, R6, UR4, RZ ;  /* 0x0000000406167c10 */ /* 0x000fe2000ff7e0ff */
[----:B------:R-:W-:Y:S02]  /*9650*/  ULDC UR4, c[0x0][0x2b4] ;  /* 0x0000ad0000047ab9 */ /* 0x000fe40000000800 */
[----:B------:R-:W-:Y:S01]  /*9660*/  IMAD.U32 R29, RZ, RZ, UR4 ;  /* 0x00000004ff1d7e24 */ /* 0x000fe2000f8e00ff */
[----:B------:R-:W-:Y:S02]  /*9670*/  IADD3.X R23, R7, UR5, RZ, P3, !PT ;  /* 0x0000000507177c10 */ /* 0x000fe40009ffe4ff */
[----:B------:R-:W-:-:S05]  /*9680*/  IADD3 R24, P3, -R68, R22, RZ ;  /* 0x0000001644187210 */ /* 0x000fca0007f7e1ff */
[----:B------:R-:W-:Y:S01]  /*9690*/  IMAD.X R25, R23, 0x1, ~R69, P3 ;  /* 0x0000000117197824 */ /* 0x000fe200018e0e45 */
[----:B------:R1:W-:Y:S04]  /*96a0*/  @P4 STG.E.64 desc[UR14][R6.64+0x100], R20 ;  /* 0x0001001406004986 */ /* 0x0003e8000c101b0e */
        /* <DEDUP_REMOVED lines=22> */
.L_x_109:
[----:B------:R-:W-:Y:S01]  /*9810*/  ULDC UR4, c[0x0][0x2b0] ;  /* 0x0000ac0000047ab9 */ /* 0x000fe20000000800 */
[----:B------:R-:W-:Y:S01]  /*9820*/  IMAD.MOV.U32 R30, RZ, RZ, RZ ;  /* 0x000000ffff1e7224 */ /* 0x000fe200078e00ff */
[----:B------:R-:W-:-:S04]  /*9830*/  MOV R27, UR4 ;  /* 0x00000004001b7c02 */ /* 0x000fc80008000f00 */
[----:B------:R-:W2:Y:S01]  /*9840*/  I2F.U32.RP R28, R27 ;  /* 0x0000001b001c7306 */ /* 0x000ea20000209000 */
[----:B------:R-:W-:-:S07]  /*9850*/  ISETP.NE.U32.AND P3, PT, R27, RZ, PT ;  /* 0x000000ff1b00720c */ /* 0x000fce0003f65070 */
[----:B--2---:R-:W2:Y:S02]  /*9860*/  MUFU.RCP R26, R28 ;  /* 0x0000001c001a7308 */ /* 0x004ea40000001000 */
[----:B--2---:R-:W-:-:S06]  /*9870*/  VIADD R26, R26, 0xffffffe ;  /* 0x0ffffffe1a1a7836 */ /* 0x004fcc0000000000 */
        /* <DEDUP_REMOVED lines=16> */
.L_x_110:
[----:B------:R-:W-:Y:S05]  /*9980*/  BSYNC B0 ;  /* 0x0000000000007941 */ /* 0x000fea0003800000 */
.L_x_108:
[----:B------:R-:W-:Y:S01]  /*9990*/  VIADD R5, R90, 0x9 ;  /* 0x000000095a057836 */ /* 0x000fe20000000000 */
[--C-:B------:R-:W-:Y:S01]  /*99a0*/  SHF.R.U64 R26, R26, 0x3, R20.reuse ;  /* 0x000000031a1a7819 */ /* 0x100fe20000001214 */
[----:B------:R-:W-:Y:S01]  /*99b0*/  ULDC UR4, c[0x0][0x210] ;  /* 0x0000840000047ab9 */ /* 0x000fe20000000800 */
[----:B------:R-:W-:Y:S01]  /*99c0*/  SHF.R.U32.HI R31, RZ, 0x3, R20 ;  /* 0x00000003ff1f7819 */ /* 0x000fe20000011614 */
[----:B------:R-:W-:Y:S01]  /*99d0*/  BSSY B0, `(.L_x_111) ;  /* 0x0000024000007945 */ /* 0x000fe20003800000 */
[----:B------:R-:W-:Y:S02]  /*99e0*/  ISETP.LE.U32.AND P4, PT, R21, R26, PT ;  /* 0x0000001a1500720c */ /* 0x000fe40003f83070 */
[----:B------:R-:W-:Y:S02]  /*99f0*/  SHF.R.S32.HI R20, RZ, 0x1f, R21 ;  /* 0x0000001fff147819 */ /* 0x000fe40000011415 */
[----:B------:R-:W-:-:S04]  /*9a00*/  ISETP.LT.AND P3, PT, R5, UR4, !P1 ;  /* 0x0000000405007c0c */ /* 0x000fc8000cf61270 */
        /* <DEDUP_REMOVED lines=13> */
.L_x_112:
        /* <DEDUP_REMOVED lines=19> */
.L_x_113:
[----:B------:R-:W-:Y:S05]  /*9c10*/  BSYNC B0 ;  /* 0x0000000000007941 */ /* 0x000fea0003800000 */
.L_x_111:
[--C-:B------:R-:W-:Y:S01]  /*9c20*/  SHF.R.U64 R18, R106, 0x3, R107.reuse ;  /* 0x000000036a127819 */ /* 0x100fe2000000126b */
[----:B------:R-:W-:Y:S01]  /*9c30*/  ULDC UR4, c[0x0][0x210] ;  /* 0x0000840000047ab9 */ /* 0x000fe20000000800 */
[----:B------:R-:W-:Y:S01]  /*9c40*/  SHF.R.U32.HI R19, RZ, 0x3, R107 ;  /* 0x00000003ff137819 */ /* 0x000fe2000001166b */
[----:B------:R-:W-:Y:S01]  /*9c50*/  BSSY B0, `(.L_x_114) ;  /* 0x0000039000007945 */ /* 0x000fe20003800000 */
        /* <DEDUP_REMOVED lines=33> */
.L_x_115:
[----:B------:R-:W-:Y:S01]  /*9e70*/  ULDC UR4, c[0x0][0x2b0] ;  /* 0x0000ac0000047ab9 */ /* 0x000fe20000000800 */
[----:B------:R-:W-:Y:S01]  /*9e80*/  IMAD.MOV.U32 R26, RZ, RZ, RZ ;  /* 0x000000ffff1a7224 */ /* 0x000fe200078e00ff */
[----:B-1----:R-:W-:-:S04]  /*9e90*/  MOV R23, UR4 ;  /* 0x0000000400177c02 */ /* 0x002fc80008000f00 */
        /* <DEDUP_REMOVED lines=20> */
.L_x_116:
[----:B------:R-:W-:Y:S05]  /*9fe0*/  BSYNC B0 ;  /* 0x0000000000007941 */ /* 0x000fea0003800000 */
.L_x_114:
        /* <DEDUP_REMOVED lines=21> */
.L_x_118:
        /* <DEDUP_REMOVED lines=19> */
.L_x_119:
[----:B------:R-:W-:Y:S05]  /*a270*/  BSYNC B0 ;  /* 0x0000000000007941 */ /* 0x000fea0003800000 */
.L_x_117:
        /* <DEDUP_REMOVED lines=37> */
.L_x_121:
        /* <DEDUP_REMOVED lines=23> */
.L_x_122:
[----:B------:R-:W-:Y:S05]  /*a640*/  BSYNC B0 ;  /* 0x0000000000007941 */ /* 0x000fea0003800000 */
.L_x_120:
        /* <DEDUP_REMOVED lines=21> */
.L_x_124:
        /* <DEDUP_REMOVED lines=19> */
.L_x_125:
[----:B------:R-:W-:Y:S05]  /*a8d0*/  BSYNC B0 ;  /* 0x0000000000007941 */ /* 0x000fea0003800000 */
.L_x_123:
[--C-:B------:R-:W-:Y:S01]  /*a8e0*/  SHF.R.U64 R10, R106, 0x3, R107.reuse ;  /* 0x000000036a0a7819 */ /* 0x100fe2000000126b */
[----:B------:R-:W-:Y:S01]  /*a8f0*/  ULDC UR6, c[0x0][0x210] ;  /* 0x0000840000067ab9 */ /* 0x000fe20000000800 */
[----:B------:R-:W-:Y:S02]  /*a900*/  SHF.R.U32.HI R11, RZ, 0x3, R107 ;  /* 0x00000003ff0b7819 */ /* 0x000fe4000001166b */
[----:B------:R-:W-:Y:S02]  /*a910*/  ISETP.LE.U32.AND P1, PT, R13, R10, PT ;  /* 0x0000000a0d00720c */ /* 0x000fe40003f23070 */
[----:B------:R-:W-:-:S04]  /*a920*/  ISETP.LT.AND P0, PT, R5, UR6, !P0 ;  /* 0x0000000605007c0c */ /* 0x000fc8000c701270 */
[----:B------:R-:W-:-:S13]  /*a930*/  ISETP.LE.U32.AND.EX P0, PT, R12, R11, P0, P1 ;  /* 0x0000000b0c00720c */ /* 0x000fda0000703110 */
[----:B------:R-:W-:Y:S05]  /*a940*/  @!P0 BRA `(.L_x_126) ;  /* 0x0000000000908947 */ /* 0x000fea0003800000 */
[----:B------:R1:W-:Y:S01]  /*a950*/  STG.E.64 desc[UR14][R14.64+0x100], R8 ;  /* 0x000100080e007986 */ /* 0x0003e2000c101b0e */
[----:B------:R-:W-:Y:S05]  /*a960*/  BRA `(.L_x_126) ;  /* 0x0000000000887947 */ /* 0x000fea0003800000 */
.L_x_101:
[----:B------:R-:W-:Y:S01]  /*a970*/  VIADD R5, R90, 0x8 ;  /* 0x000000085a057836 */ /* 0x000fe20000000000 */
[----:B------:R-:W-:Y:S01]  /*a980*/  ISETP.GE.AND P0, PT, R0, UR7, PT ;  /* 0x0000000700007c0c */ /* 0x000fe2000bf06270 */
[----:B------:R-:W-:Y:S02]  /*a990*/  ULDC.64 UR4, c[0x0][0x2b8] ;  /* 0x0000ae0000047ab9 */ /* 0x000fe40000000a00 */
[----:B------:R-:W-:Y:S01]  /*a9a0*/  UIADD3 UR9, UP0, UR4, 0x100, URZ ;  /* 0x0000010004097890 */ /* 0x000fe2000ff1e03f */
[C---:B------:R-:W-:Y:S02]  /*a9b0*/  ISETP.LT.AND P4, PT, R5.reuse, UR6, !P0 ;  /* 0x0000000605007c0c */ /* 0x040fe4000c781270 */
[----:B------:R-:W-:Y:S01]  /*a9c0*/  ISETP.LT.AND P3, PT, R5, UR6, !P1 ;  /* 0x0000000605007c0c */ /* 0x000fe2000cf61270 */
[----:B------:R-:W-:Y:S01]  /*a9d0*/  VIADD R5, R90, 0x9 ;  /* 0x000000095a057836 */ /* 0x000fe20000000000 */
[----:B------:R-:W-:-:S04]  /*a9e0*/  UIADD3.X UR7, URZ, UR5, URZ, UP0, !UPT ;  /* 0x000000053f077290 */ /* 0x000fc800087fe43f */
[----:B------:R-:W-:-:S05]  /*a9f0*/  ISETP.LT.AND P5, PT, R5, UR6, !P0 ;  /* 0x0000000605007c0c */ /* 0x000fca000c7a1270 */
[----:B------:R1:W-:Y:S01]  /*aa00*/  @P4 STG.E.64 desc[UR14][R6.64], R24 ;  /* 0x0000001806004986 */ /* 0x0003e2000c101b0e */
[----:B------:R-:W-:Y:S01]  /*aa10*/  ISETP.LT.AND P4, PT, R5, UR6, !P1 ;  /* 0x0000000605007c0c */ /* 0x000fe2000cf81270 */
[----:B------:R-:W-:Y:S02]  /*aa20*/  VIADD R5, R90, 0xa ;  /* 0x0000000a5a057836 */ /* 0x000fe40000000000 */
[----:B------:R2:W-:Y:S01]  /*aa30*/  @P3 STG.E.64 desc[UR14][R6.64+0x100], R20 ;  /* 0x0001001406003986 */ /* 0x0005e2000c101b0e */
[C---:B------:R-:W-:Y:S02]  /*aa40*/  IADD3 R22, P3, R6.reuse, UR4, RZ ;  /* 0x0000000406167c10 */ /* 0x040fe4000ff7e0ff */
[----:B------:R-:W-:Y:S02]  /*aa50*/  ISETP.LT.AND P1, PT, R5, UR6, !P1 ;  /* 0x0000000605007c0c */ /* 0x000fe4000cf21270 */
        /* <DEDUP_REMOVED lines=10> */
[----:B------:R-:W-:Y:S02]  /*ab00*/  IADD3.X R21, R23, UR5, RZ, P5, !PT ;  /* 0x0000000517157c10 */ /* 0x000fe4000affe4ff */
[C---:B------:R-:W-:Y:S02]  /*ab10*/  IADD3 R30, P5, R20.reuse, UR4, RZ ;  /* 0x00000004141e7c10 */ /* 0x040fe4000ffbe0ff */
[----:B------:R-:W-:Y:S01]  /*ab20*/  IADD3 R28, P4, R20, UR9, RZ ;  /* 0x00000009141c7c10 */ /* 0x000fe2000ff9e0ff */
[----:B------:R3:W-:Y:S01]  /*ab30*/  @P3 STG.E.64 desc[UR14][R20.64], R14 ;  /* 0x0000000e14003986 */ /* 0x0007e2000c101b0e */
[C---:B------:R-:W-:Y:S02]  /*ab40*/  IADD3.X R31, R21.reuse, UR5, RZ, P5, !PT ;  /* 0x00000005151f7c10 */ /* 0x040fe4000affe4ff */
[----:B------:R-:W-:Y:S01]  /*ab50*/  IADD3.X R29, R21, UR7, RZ, P4, !PT ;  /* 0x00000007151d7c10 */ /* 0x000fe2000a7fe4ff */
[----:B------:R3:W-:Y:S04]  /*ab60*/  @P1 STG.E.64 desc[UR14][R24.64], R12 ;  /* 0x0000000c18001986 */ /* 0x0007e8000c101b0e */
[----:B------:R3:W-:Y:S04]  /*ab70*/  @P0 STG.E.64 desc[UR14][R30.64], R10 ;  /* 0x0000000a1e000986 */ /* 0x0007e8000c101b0e */
[----:B------:R3:W-:Y:S02]  /*ab80*/  @P6 STG.E.64 desc[UR14][R28.64], R8 ;  /* 0x000000081c006986 */ /* 0x0007e4000c101b0e */
.L_x_126:
[----:B------:R-:W-:Y:S05]  /*ab90*/  BSYNC B1 ;  /* 0x0000000000017941 */ /* 0x000fea0003800000 */
.L_x_100:
[----:B------:R-:W-:Y:S01]  /*aba0*/  ULDC.64 UR4, c[0x0][0x2d0] ;  /* 0x0000b40000047ab9 */ /* 0x000fe20000000a00 */
[----:B-1-3--:R-:W-:Y:S01]  /*abb0*/  LEA R8, P1, R74, R91, 0x1 ;  /* 0x0000005b4a087211 */ /* 0x00afe200078208ff */
[----:B------:R-:W-:Y:S01]  /*abc0*/  BSSY B1, `(.L_x_127) ;  /* 0x00001a5000017945 */ /* 0x000fe20003800000 */
[----:B------:R-:W-:Y:S02]  /*abd0*/  IADD3 R6, P0, R6, UR4, RZ ;  /* 0x0000000406067c10 */ /* 0x000fe4000ff1e0ff */
[----:B------:R-:W-:Y:S02]  /*abe0*/  LEA.HI.X R9, R74, R94, R75, 0x1, P1 ;  /* 0x0000005e4a097211 */ /* 0x000fe400008f0c4b */
        /* <DEDUP_REMOVED lines=22> */
.L_x_130:
        /* <DEDUP_REMOVED lines=11> */
[----:B------:R-:W-:Y:S02]  /*ae00*/  IMAD R14, R93, R5, R12 ;  /* 0x000000055d0e7224 */ /* 0x000fe400078e020c */
[----:B------:R-:W-:-:S03]  /*ae10*/  IMAD.MOV.U32 R5, RZ, RZ, RZ ;  /* 0x000000ffff057224 */ /* 0x000fc600078e00ff */
        /* <DEDUP_REMOVED lines=8> */
.L_x_131:
[----:B------:R-:W-:Y:S05]  /*aea0*/  BSYNC B0 ;  /* 0x0000000000007941 */ /* 0x000fea0003800000 */
.L_x_129:
[----:B------:R-:W-:Y:S01]  /*aeb0*/  ULDC.64 UR4, c[0x0][0x210] ;  /* 0x0000840000047ab9 */ /* 0x000fe20000000a00 */
[--C-:B------:R-:W-:Y:S02]  /*aec0*/  SHF.R.U64 R11, R14, 0x3, R5.reuse ;  /* 0x000000030e0b7819 */ /* 0x100fe40000001205 */
[----:B------:R-:W-:Y:S02]  /*aed0*/  ISETP.GE.AND P1, PT, R0, UR5, PT ;  /* 0x0000000500007c0c */ /* 0x000fe4000bf26270 */
[----:B------:R-:W-:Y:S02]  /*aee0*/  SHF.R.U32.HI R14, RZ, 0x3, R5 ;  /* 0x00000003ff0e7819 */ /* 0x000fe40000011605 */
[----:B------:R-:W-:Y:S02]  /*aef0*/  ISETP.LE.U32.AND P0, PT, R10, R11, PT ;  /* 0x0000000b0a00720c */ /* 0x000fe40003f03070 */
[----:B------:R-:W-:Y:S02]  /*af00*/  ISETP.LT.AND P3, PT, R4, UR4, !P1 ;  /* 0x0000000404007c0c */ /* 0x000fe4000cf61270 */
[----:B------:R-:W-:-:S04]  /*af10*/  SHF.R.S32.HI R5, RZ, 0x1f, R10 ;  /* 0x0000001fff057819 */ /* 0x000fc8000001140a */
[----:B------:R-:W-:-:S13]  /*af20*/  ISETP.LE.U32.AND.EX P0, PT, R5, R14, P3, P0 ;  /* 0x0000000e0500720c */ /* 0x000fda0001f03100 */
        /* <DEDUP_REMOVED lines=12> */
.L_x_133:
        /* <DEDUP_REMOVED lines=19> */
.L_x_134:
[----:B------:R-:W-:Y:S05]  /*b120*/  BSYNC B0 ;  /* 0x0000000000007941 */ /* 0x000fea0003800000 */
.L_x_132:
[----:B------:R-:W-:Y:S01]  /*b130*/  VIADD R11, R0, 0x20 ;  /* 0x00000020000b7836 */ /* 0x000fe20000000000 */
[----:B------:R-:W-:Y:S01]  /*b140*/  ULDC.64 UR4, c[0x0][0x210] ;  /* 0x0000840000047ab9 */ /* 0x000fe20000000a00 */
[--C-:B------:R-:W-:Y:S02]  /*b150*/  SHF.R.U64 R13, R106, 0x3, R107.reuse ;  /* 0x000000036a0d7819 */ /* 0x100fe4000000126b */
[----:B------:R-:W-:Y:S02]  /*b160*/  SHF.R.U32.HI R12, RZ, 0x3, R107 ;  /* 0x00000003ff0c7819 */ /* 0x000fe4000001166b */
[----:B------:R-:W-:Y:S02]  /*b170*/  ISETP.GE.AND P0, PT, R11, UR5, PT ;  /* 0x000000050b007c0c */ /* 0x000fe4000bf06270 */
[----:B------:R-:W-:Y:S02]  /*b180*/  ISETP.LE.U32.AND P3, PT, R10, R13, PT ;  /* 0x0000000d0a00720c */ /* 0x000fe40003f63070 */
[----:B------:R-:W-:-:S04]  /*b190*/  ISETP.LT.AND P4, PT, R4, UR4, !P0 ;  /* 0x0000000404007c0c */ /* 0x000fc8000c781270 */
[----:B------:R-:W-:-:S13]  /*b1a0*/  ISETP.LE.U32.AND.EX P3, PT, R5, R12, P4, P3 ;  /* 0x0000000c0500720c */ /* 0x000fda0002763130 */
[----:B------:R-:W-:Y:S02]  /*b1b0*/  @P3 IMAD.MOV.U32 R10, RZ, RZ, R8 ;  /* 0x000000ffff0a3224 */ /* 0x000fe400078e0008 */
[----:B------:R-:W-:-:S05]  /*b1c0*/  @P3 IMAD.MOV.U32 R11, RZ, RZ, R9 ;  /* 0x000000ffff0b3224 */ /* 0x000fca00078e0009 */
[----:B------:R1:W4:Y:S01]  /*b1d0*/  @P3 LDG.E.LTC128B.64 R86, desc[UR14][R10.64+0x100] ;  /* 0x0001000e0a563981 */ /* 0x000322000c1e1b20 */
[----:B------:R-:W-:Y:S01]  /*b1e0*/  IADD3 R8, P3, R72, R8, RZ ;  /* 0x0000000848087210 */ /* 0x000fe20007f7e0ff */
[----:B------:R-:W-:Y:S04]  /*b1f0*/  BSSY B0, `(.L_x_135) ;  /* 0x000002b000007945 */ /* 0x000fe80003800000 */
[----:B------:R-:W-:Y:S01]  /*b200*/  IMAD.X R9, R73, 0x1, R9, P3 ;  /* 0x0000000149097824 */ /* 0x000fe200018e0609 */
[----:B------:R-:W-:-:S05]  /*b210*/  IADD3 R12, P3, -R70, R8, RZ ;  /* 0x00000008460c7210 */ /* 0x000fca0007f7e1ff */
        /* <DEDUP_REMOVED lines=10> */
[-C--:B------:R-:W-:Y:S02]  /*b2c0*/  IADD3 R5, P3, RZ, -R97.reuse, RZ ;  /* 0x80000061ff057210 */ /* 0x080fe40007f7e0ff */
[----:B------:R-:W-:Y:S02]  /*b2d0*/  MOV R11, R97 ;  /* 0x00000061000b7202 */ /* 0x000fe40000000f00 */
[----:B------:R-:W-:Y:S01]  /*b2e0*/  IADD3.X R10, RZ, ~R99, RZ, P3, !PT ;  /* 0x80000063ff0a7210 */ /* 0x000fe20001ffe4ff */
[----:B------:R-:W-:-:S04]  /*b2f0*/  IMAD.WIDE.U32 R14, R93, R5, R12 ;  /* 0x000000055d0e7225 */ /* 0x000fc800078e000c */
[----:B------:R-:W-:-:S04]  /*b300*/  IMAD R10, R10, R93, RZ ;  /* 0x0000005d0a0a7224 */ /* 0x000fc800078e02ff */
[----:B------:R-:W-:Y:S01]  /*b310*/  IMAD R5, R92, R5, R10 ;  /* 0x000000055c057224 */ /* 0x000fe200078e020a */
[----:B------:R-:W-:-:S04]  /*b320*/  MOV R10, R14 ;  /* 0x0000000e000a7202 */ /* 0x000fc80000000f00 */
[----:B------:R-:W-:Y:S01]  /*b330*/  IADD3 R5, R5, R15, RZ ;  /* 0x0000000f05057210 */ /* 0x000fe20007ffe0ff */
[----:B------:R-:W-:Y:S05]  /*b340*/  BRA `(.L_x_137) ;  /* 0x0000000000547947 */ /* 0x000fea0003800000 */
.L_x_136:
        /* <DEDUP_REMOVED lines=21> */
.L_x_137:
[----:B------:R-:W-:Y:S05]  /*b4a0*/  BSYNC B0 ;  /* 0x0000000000007941 */ /* 0x000fea0003800000 */
.L_x_135:
[--C-:B------:R-:W-:Y:S01]  /*b4b0*/  SHF.R.U64 R14, R10, 0x3, R5.reuse ;  /* 0x000000030a0e7819 */ /* 0x100fe20000001205 */
[----:B------:R-:W-:Y:S01]  /*b4c0*/  VIADD R10, R90, 0x11 ;  /* 0x000000115a0a7836 */ /* 0x000fe20000000000 */
[----:B------:R-:W-:Y:S02]  /*b4d0*/  ULDC UR4, c[0x0][0x210] ;  /* 0x0000840000047ab9 */ /* 0x000fe40000000800 */
[----:B------:R-:W-:Y:S02]  /*b4e0*/  ISETP.LE.U32.AND P3, PT, R11, R14, PT ;  /* 0x0000000e0b00720c */ /* 0x000fe40003f63070 */
[----:B------:R-:W-:Y:S02]  /*b4f0*/  SHF.R.U32.HI R14, RZ, 0x3, R5 ;  /* 0x00000003ff0e7819 */ /* 0x000fe40000011605 */
[----:B------:R-:W-:Y:S02]  /*b500*/  SHF.R.S32.HI R5, RZ, 0x1f, R11 ;  /* 0x0000001fff057819 */ /* 0x000fe4000001140b */
[----:B------:R-:W-:-:S04]  /*b510*/  ISETP.LT.AND P4, PT, R10, UR4, !P1 ;  /* 0x000000040a007c0c */ /* 0x000fc8000cf81270 */
        /* <DEDUP_REMOVED lines=13> */
.L_x_139:
        /* <DEDUP_REMOVED lines=19> */
.L_x_140:
[----:B------:R-:W-:Y:S05]  /*b720*/  BSYNC B0 ;  /* 0x0000000000007941 */ /* 0x000fea0003800000 */
.L_x_138:
        /* <DEDUP_REMOVED lines=32> */
.L_x_142:
        /* <DEDUP_REMOVED lines=21> */
.L_x_143:
[----:B------:R-:W-:Y:S05]  /*ba80*/  BSYNC B0 ;  /* 0x0000000000007941 */ /* 0x000fea0003800000 */
.L_x_141:
        /* <DEDUP_REMOVED lines=20> */
.L_x_145:
        /* <DEDUP_REMOVED lines=19> */
.L_x_146:
[----:B------:R-:W-:Y:S05]  /*bd00*/  BSYNC B0 ;  /* 0x0000000000007941 */ /* 0x000fea0003800000 */
.L_x_144:
        /* <DEDUP_REMOVED lines=32> */
.L_x_148:
        /* <DEDUP_REMOVED lines=21> */
.L_x_149:
[----:B------:R-:W-:Y:S05]  /*c060*/  BSYNC B0 ;  /* 0x0000000000007941 */ /* 0x000fea0003800000 */
.L_x_147:
        /* <DEDUP_REMOVED lines=20> */
.L_x_151:
        /* <DEDUP_REMOVED lines=19> */
.L_x_152:
[----:B------:R-:W-:Y:S05]  /*c2e0*/  BSYNC B0 ;  /* 0x0000000000007941 */ /* 0x000fea0003800000 */
.L_x_150:
[--C-:B------:R-:W-:Y:S01]  /*c2f0*/  SHF.R.U64 R14, R106, 0x3, R107.reuse ;  /* 0x000000036a0e7819 */ /* 0x100fe2000000126b */
[----:B------:R-:W-:Y:S01]  /*c300*/  ULDC UR6, c[0x0][0x210] ;  /* 0x0000840000067ab9 */ /* 0x000fe20000000800 */
        /* <DEDUP_REMOVED lines=9> */
.L_x_128:
[C---:B------:R-:W-:Y:S01]  /*c3a0*/  VIADD R5, R0.reuse, 0x20 ;  /* 0x0000002000057836 */ /* 0x040fe20000000000 */
[----:B------:R-:W-:Y:S02]  /*c3b0*/  ULDC UR4, c[0x0][0x214] ;  /* 0x0000850000047ab9 */ /* 0x000fe40000000800 */
[----:B------:R-:W-:Y:S02]  /*c3c0*/  ISETP.GE.AND P5, PT, R0, UR4, PT ;  /* 0x0000000400007c0c */ /* 0x000fe4000bfa6270 */
[----:B------:R-:W-:Y:S01]  /*c3d0*/  ISETP.GE.AND P6, PT, R5, UR4, PT ;  /* 0x0000000405007c0c */ /* 0x000fe2000bfc6270 */
[----:B------:R-:W-:Y:S01]  /*c3e0*/  VIADD R5, R90, 0x11 ;  /* 0x000000115a057836 */ /* 0x000fe20000000000 */
[C---:B------:R-:W-:Y:S02]  /*c3f0*/  ISETP.LT.AND P0, PT, R4.reuse, UR6, !P5 ;  /* 0x0000000604007c0c */ /* 0x040fe4000ef01270 */
[----:B------:R-:W-:Y:S02]  /*c400*/  ISETP.LT.AND P3, PT, R4, UR6, !P6 ;  /* 0x0000000604007c0c */ /* 0x000fe4000f761270 */
[----:B------:R-:W-:-:S02]  /*c410*/  IADD3 R11, P1, R72, 0x100, RZ ;  /* 0x00000100480b7810 */ /* 0x000fc40007f3e0ff */
[----:B------:R-:W-:-:S07]  /*c420*/  ISETP.LT.AND P4, PT, R5, UR6, !P5 ;  /* 0x0000000605007c0c */ /* 0x000fce000ef81270 */
[----:B------:R1:W4:Y:S01]  /*c430*/  @P0 LDG.E.LTC128B.64 R88, desc[UR14][R8.64] ;  /* 0x0000000e08580981 */ /* 0x000322000c1e1b20 */
[----:B------:R-:W-:Y:S01]  /*c440*/  ISETP.LT.AND P0, PT, R5, UR6, !P6 ;  /* 0x0000000605007c0c */ /* 0x000fe2000f701270 */
[----:B------:R-:W-:Y:S02]  /*c450*/  @P3 IMAD.MOV.U32 R14, RZ, RZ, R8 ;  /* 0x000000ffff0e3224 */ /* 0x000fe400078e0008 */
[----:B------:R-:W-:Y:S02]  /*c460*/  @P3 IMAD.MOV.U32 R15, RZ, RZ, R9 ;  /* 0x000000ffff0f3224 */ /* 0x000fe400078e0009 */
[----:B------:R-:W-:-:S03]  /*c470*/  IMAD.X R5, RZ, RZ, R73, P1 ;  /* 0x000000ffff057224 */ /* 0x000fc600008e0649 */
[----:B------:R2:W4:Y:S01]  /*c480*/  @P3 LDG.E.LTC128B.64 R86, desc[UR14][R14.64+0x100] ;  /* 0x0001000e0e563981 */ /* 0x000522000c1e1b20 */
[-C--:B------:R-:W-:Y:S02]  /*c490*/  IADD3 R16, P3, R11, R8.reuse, RZ ;  /* 0x000000080b107210 */ /* 0x080fe40007f7e0ff */
[----:B------:R-:W-:-:S03]  /*c4a0*/  IADD3 R12, P1, R72, R8, RZ ;  /* 0x00000008480c7210 */ /* 0x000fc60007f3e0ff */
[--C-:B------:R-:W-:Y:S02]  /*c4b0*/  IMAD.X R17, R5, 0x1, R9.reuse, P3 ;  /* 0x0000000105117824 */ /* 0x100fe400018e0609 */
[----:B------:R-:W-:-:S03]  /*c4c0*/  IMAD.X R13, R73, 0x1, R9, P1 ;  /* 0x00000001490d7824 */ /* 0x000fc600008e0609 */
[----:B------:R3:W4:Y:S04]  /*c4d0*/  @P0 LDG.E.LTC128B.64 R82, desc[UR14][R16.64] ;  /* 0x0000000e10520981 */ /* 0x000728000c1e1b20 */
[----:B------:R3:W4:Y:S01]  /*c4e0*/  @P4 LDG.E.LTC128B.64 R84, desc[UR14][R12.64] ;  /* 0x0000000e0c544981 */ /* 0x000722000c1e1b20 */
[----:B-1----:R-:W-:-:S05]  /*c4f0*/  VIADD R8, R90, 0x12 ;  /* 0x000000125a087836 */ /* 0x002fca0000000000 */
[C---:B------:R-:W-:Y:S02]  /*c500*/  ISETP.LT.AND P3, PT, R8.reuse, UR6, !P5 ;  /* 0x0000000608007c0c */ /* 0x040fe4000ef61270 */
[----:B------:R-:W-:Y:S02]  /*c510*/  ISETP.LT.AND P1, PT, R8, UR6, !P6 ;  /* 0x0000000608007c0c */ /* 0x000fe4000f721270 */
[----:B--2---:R-:W-:Y:S01]  /*c520*/  IADD3 R14, P0, R72, R12, RZ ;  /* 0x0000000c480e7210 */ /* 0x004fe20007f1e0ff */
[----:B------:R-:W-:-:S04]  /*c530*/  VIADD R8, R90, 0x13 ;  /* 0x000000135a087836 */ /* 0x000fc80000000000 */
[--C-:B------:R-:W-:Y:S01]  /*c540*/  IMAD.X R15, R73, 0x1, R13.reuse, P0 ;  /* 0x00000001490f7824 */ /* 0x100fe200000e060d */
[C---:B------:R-:W-:Y:S02]  /*c550*/  ISETP.LT.AND P0, PT, R8.reuse, UR6, !P5 ;  /* 0x0000000608007c0c */ /* 0x040fe4000ef01270 */
[----:B------:R-:W-:Y:S02]  /*c560*/  ISETP.LT.AND P6, PT, R8, UR6, !P6 ;  /* 0x0000000608007c0c */ /* 0x000fe4000f7c1270 */
[----:B------:R1:W4:Y:S01]  /*c570*/  @P3 LDG.E.LTC128B.64 R80, desc[UR14][R14.64] ;  /* 0x0000000e0e503981 */ /* 0x000322000c1e1b20 */
[----:B------:R-:W-:Y:S02]  /*c580*/  IADD3 R8, P5, R11, R12, RZ ;  /* 0x0000000c0b087210 */ /* 0x000fe40007fbe0ff */
[----:B------:R-:W-:Y:S02]  /*c590*/  IADD3 R10, P3, R14, R11, RZ ;  /* 0x0000000b0e0a7210 */ /* 0x000fe40007f7e0ff */
[----:B---3--:R-:W-:Y:S01]  /*c5a0*/  IADD3 R16, P4, R72, R14, RZ ;  /* 0x0000000e48107210 */ /* 0x008fe20007f9e0ff */
[----:B------:R-:W-:-:S02]  /*c5b0*/  IMAD.X R9, R5, 0x1, R13, P5 ;  /* 0x0000000105097824 */ /* 0x000fc400028e060d */
[----:B------:R-:W-:Y:S02]  /*c5c0*/  IMAD.X R11, R15, 0x1, R5, P3 ;  /* 0x000000010f0b7824 */ /* 0x000fe400018e0605 */
[----:B------:R-:W-:Y:S01]  /*c5d0*/  IMAD.X R17, R73, 0x1, R15, P4 ;  /* 0x0000000149117824 */ /* 0x000fe200020e060f */
[----:B------:R1:W4:Y:S04]  /*c5e0*/  @P1 LDG.E.LTC128B.64 R78, desc[UR14][R8.64] ;  /* 0x0000000e084e1981 */ /* 0x000328000c1e1b20 */
[----:B------:R1:W4:Y:S04]  /*c5f0*/  @P0 LDG.E.LTC128B.64 R76, desc[UR14][R16.64] ;  /* 0x0000000e104c0981 */ /* 0x000328000c1e1b20 */
[----:B------:R1:W4:Y:S02]  /*c600*/  @P6 LDG.E.LTC128B.64 R2, desc[UR14][R10.64] ;  /* 0x0000000e0a026981 */ /* 0x000324000c1e1b20 */
.L_x_153:
[----:B------:R-:W-:Y:S05]  /*c610*/  BSYNC B1 ;  /* 0x0000000000017941 */ /* 0x000fea0003800000 */
.L_x_127:
[----:B------:R-:W-:Y:S01]  /*c620*/  BAR.SYNC.DEFER_BLOCKING 0x0 ;  /* 0x0000000000007b1d */ /* 0x000fe20000010000 */
[----:B-1----:R-:W-:Y:S01]  /*c630*/  MOV R8, R91 ;  /* 0x0000005b00087202 */ /* 0x002fe20000000f00 */
[----:B------:R-:W-:Y:S01]  /*c640*/  IMAD R11, R75, 0x3, RZ ;  /* 0x000000034b0b7824 */ /* 0x000fe200078e02ff */
[----:B------:R-:W-:Y:S02]  /*c650*/  MOV R9, R94 ;  /* 0x0000005e00097202 */ /* 0x000fe40000000f00 */
[----:B------:R-:W-:Y:S01]  /*c660*/  IADD3 R5, R90, 0x18, RZ ;  /* 0x000000185a057810 */ /* 0x000fe20007ffe0ff */
[----:B------:R-:W-:Y:S01]  /*c670*/  BSSY B1, `(.L_x_154) ;  /* 0x00001e1000017945 */ /* 0x000fe20003800000 */
[----:B------:R-:W-:-:S05]  /*c680*/  IMAD.WIDE.U32 R8, R74, 0x3, R8 ;  /* 0x000000034a087825 */ /* 0x000fca00078e0008 */
[----:B------:R-:W-:Y:S01]  /*c690*/  IADD3 R11, R9, R11, RZ ;  /* 0x0000000b090b7210 */ /* 0x000fe20007ffe0ff */
[----:B------:R-:W-:-:S04]  /*c6a0*/  DEPBAR.LE SB5, 0x5 ;  /* 0x0000d1400000791a */ /* 0x000fc80000000000 */
[----:B------:R-:W-:Y:S04]  /*c6b0*/  STS.128 [R95], R36 ;  /* 0x000000245f007388 */ /* 0x000fe80000000c00 */
[----:B------:R-:W-:Y:S04]  /*c6c0*/  STS.128 [R95+0x40], R40 ;  /* 0x000040285f007388 */ /* 0x000fe80000000c00 */
[----:B------:R-:W-:Y:S01]  /*c6d0*/  STS.128 [R95+0x80], R44 ;  /* 0x0000802c5f007388 */ /* 0x000fe20000000c00 */
[----:B------:R-:W-:-:S04]  /*c6e0*/  DEPBAR.LE SB5, 0x4 ;  /* 0x0000d1000000791a */ /* 0x000fc80000000000 */
[----:B------:R-:W-:Y:S01]  /*c6f0*/  STS.128 [R95+0xc0], R48 ;  /* 0x0000c0305f007388 */ /* 0x000fe20000000c00 */
[----:B------:R-:W-:Y:S06]  /*c700*/  BAR.SYNC.DEFER_BLOCKING 0x0 ;  /* 0x0000000000007b1d */ /* 0x000fec0000010000 */
[----:B------:R-:W1:Y:S04]  /*c710*/  LDS.64 R28, [R104+UR8] ;  /* 0x00000008681c7984 */ /* 0x000e680008000a00 */
[----:B------:R-:W2:Y:S04]  /*c720*/  LDS.64 R16, [R104+UR8+0x100] ;  /* 0x0001000868107984 */ /* 0x000ea80008000a00 */
[----:B------:R-:W3:Y:S04]  /*c730*/  LDS.64 R14, [R104+UR8+0x220] ;  /* 0x00022008680e7984 */ /* 0x000ee80008000a00 */
[----:B------:R-:W3:Y:S04]  /*c740*/  LDS.64 R12, [R104+UR8+0x320] ;  /* 0x00032008680c7984 */ /* 0x000ee80008000a00 */
[----:B------:R-:W3:Y:S04]  /*c750*/  LDS.64 R22, [R104+UR8+0x440] ;  /* 0x0004400868167984 */ /* 0x000ee80008000a00 */
[----:B------:R-:W3:Y:S04]  /*c760*/  LDS.64 R20, [R104+UR8+0x540] ;  /* 0x0005400868147984 */ /* 0x000ee80008000a00 */
[----:B------:R-:W3:Y:S04]  /*c770*/  LDS.64 R18, [R104+UR8+0x660] ;  /* 0x0006600868127984 */ /* 0x000ee80008000a00 */
[----:B------:R-:W3:Y:S01]  /*c780*/  LDS.64 R24, [R104+UR8+0x760] ;  /* 0x0007600868187984 */ /* 0x000ee20008000a00 */
[----:B-1----:R-:W-:-:S02]  /*c790*/  DMUL R28, R28, R120 ;  /* 0x000000781c1c7228 */ /* 0x002fc40000000000 */
[-C--:B--2---:R-:W-:Y:S02]  /*c7a0*/  DMUL R16, R16, R120.reuse ;  /* 0x0000007810107228 */ /* 0x084fe40000000000 */
        /* <DEDUP_REMOVED lines=42> */
.L_x_157:
        /* <DEDUP_REMOVED lines=23> */
.L_x_158:
[----:B------:R-:W-:Y:S05]  /*cbc0*/  BSYNC B0 ;  /* 0x0000000000007941 */ /* 0x000fea0003800000 */
.L_x_156:
        /* <DEDUP_REMOVED lines=21> */
.L_x_160:
        /* <DEDUP_REMOVED lines=19> */
.L_x_161:
[----:B------:R-:W-:Y:S05]  /*ce50*/  BSYNC B0 ;  /* 0x0000000000007941 */ /* 0x000fea0003800000 */
.L_x_159:
        /* <DEDUP_REMOVED lines=39> */
.L_x_163:
        /* <DEDUP_REMOVED lines=8> */
[----:B-1----:R-:W-:Y:S01]  /*d150*/  IMAD R17, R35, R31, RZ ;  /* 0x0000001f23117224 */ /* 0x002fe200078e02ff */
        /* <DEDUP_REMOVED lines=14> */
.L_x_164:
[----:B------:R-:W-:Y:S05]  /*d240*/  BSYNC B0 ;  /* 0x0000000000007941 */ /* 0x000fea0003800000 */
.L_x_162:
        /* <DEDUP_REMOVED lines=21> */
.L_x_166:
        /* <DEDUP_REMOVED lines=19> */
.L_x_167:
[----:B------:R-:W-:Y:S05]  /*d4d0*/  BSYNC B0 ;  /* 0x0000000000007941 */ /* 0x000fea0003800000 */
.L_x_165:
        /* <DEDUP_REMOVED lines=37> */
.L_x_169:
        /* <DEDUP_REMOVED lines=23> */
.L_x_170:
[----:B------:R-:W-:Y:S05]  /*d8a0*/  BSYNC B0 ;  /* 0x0000000000007941 */ /* 0x000fea0003800000 */
.L_x_168:
        /* <DEDUP_REMOVED lines=21> */
.L_x_172:
[----:B-1----:R-:W1:Y:S01]  /*da00*/  I2F.U32.RP R22, R27 ;  /* 0x0000001b00167306 */ /* 0x002e620000209000 */
        /* <DEDUP_REMOVED lines=18> */
.L_x_173:
[----:B------:R-:W-:Y:S05]  /*db30*/  BSYNC B0 ;  /* 0x0000000000007941 */ /* 0x000fea0003800000 */
.L_x_171:
        /* <DEDUP_REMOVED lines=37> */
.L_x_175:
        /* <DEDUP_REMOVED lines=23> */
.L_x_176:
[----:B------:R-:W-:Y:S05]  /*df00*/  BSYNC B0 ;  /* 0x0000000000007941 */ /* 0x000fea0003800000 */
.L_x_174:
        /* <DEDUP_REMOVED lines=21> */
.L_x_178:
        /* <DEDUP_REMOVED lines=19> */
.L_x_179:
[----:B------:R-:W-:Y:S05]  /*e190*/  BSYNC B0 ;  /* 0x0000000000007941 */ /* 0x000fea0003800000 */
.L_x_177:
        /* <DEDUP_REMOVED lines=9> */
.L_x_155:
[C---:B------:R-:W-:Y:S01]  /*e230*/  VIADD R26, R0.reuse, 0x20 ;  /* 0x00000020001a7836 */ /* 0x040fe20000000000 */
[----:B------:R-:W-:Y:S02]  /*e240*/  ULDC UR4, c[0x0][0x214] ;  /* 0x0000850000047ab9 */ /* 0x000fe40000000800 */
[----:B------:R-:W-:Y:S02]  /*e250*/  ISETP.GE.AND P0, PT, R0, UR4, PT ;  /* 0x0000000400007c0c */ /* 0x000fe4000bf06270 */
[----:B------:R-:W-:Y:S01]  /*e260*/  ISETP.GE.AND P1, PT, R26, UR4, PT ;  /* 0x000000041a007c0c */ /* 0x000fe2000bf26270 */
[----:B------:R-:W-:Y:S01]  /*e270*/  ULDC.64 UR4, c[0x0][0x2b8] ;  /* 0x0000ae0000047ab9 */ /* 0x000fe20000000a00 */
[C---:B------:R-:W-:Y:S01]  /*e280*/  ISETP.LT.AND P3, PT, R4.reuse, UR6, !P0 ;  /* 0x0000000604007c0c */ /* 0x040fe2000c761270 */
[----:B------:R-:W-:Y:S01]  /*e290*/  UIADD3 UR9, UP0, UR4, 0x100, URZ ;  /* 0x0000010004097890 */ /* 0x000fe2000ff1e03f */
[----:B------:R-:W-:Y:S01]  /*e2a0*/  ISETP.LT.AND P4, PT, R4, UR6, !P1 ;  /* 0x0000000604007c0c */ /* 0x000fe2000cf81270 */
[----:B------:R-:W-:-:S02]  /*e2b0*/  VIADD R4, R90, 0x11 ;  /* 0x000000115a047836 */ /* 0x000fc40000000000 */
[----:B------:R-:W-:-:S03]  /*e2c0*/  UIADD3.X UR7, URZ, UR5, URZ, UP0, !UPT ;  /* 0x000000053f077290 */ /* 0x000fc600087fe43f */
[----:B------:R-:W-:-:S05]  /*e2d0*/  ISETP.LT.AND P5, PT, R4, UR6, !P0 ;  /* 0x0000000604007c0c */ /* 0x000fca000c7a1270 */
[----:B------:R1:W-:Y:S01]  /*e2e0*/  @P3 STG.E.64 desc[UR14][R6.64], R28 ;  /* 0x0000001c06003986 */ /* 0x0003e2000c101b0e */
[----:B------:R-:W-:-:S03]  /*e2f0*/  IADD3 R26, P3, R6, UR4, RZ ;  /* 0x00000004061a7c10 */ /* 0x000fc6000ff7e0ff */
[----:B------:R2:W-:Y:S01]  /*e300*/  @P4 STG.E.64 desc[UR14][R6.64+0x100], R16 ;  /* 0x0001001006004986 */ /* 0x0005e2000c101b0e */
[----:B------:R-:W-:Y:S01]  /*e310*/  ISETP.LT.AND P4, PT, R4, UR6, !P1 ;  /* 0x0000000604007c0c */ /* 0x000fe2000cf81270 */
[----:B------:R-:W-:Y:S01]  /*e320*/  VIADD R4, R90, 0x12 ;  /* 0x000000125a047836 */ /* 0x000fe20000000000 */
[C---:B------:R-:W-:Y:S02]  /*e330*/  IADD3.X R27, R7.reuse, UR5, RZ, P3, !PT ;  /* 0x00000005071b7c10 */ /* 0x040fe40009ffe4ff */
[----:B------:R-:W-:Y:S02]  /*e340*/  IADD3 R30, P3, R6, UR9, RZ ;  /* 0x00000009061e7c10 */ /* 0x000fe4000ff7e0ff */
[C---:B------:R-:W-:Y:S01]  /*e350*/  ISETP.LT.AND P1, PT, R4.reuse, UR6, !P1 ;  /* 0x0000000604007c0c */ /* 0x040fe2000cf21270 */
[----:B------:R3:W-:Y:S01]  /*e360*/  @P5 STG.E.64 desc[UR14][R26.64], R14 ;  /* 0x0000000e1a005986 */ /* 0x0007e2000c101b0e */
[----:B------:R-:W-:Y:S02]  /*e370*/  IADD3.X R31, R7, UR7, RZ, P3, !PT ;  /* 0x00000007071f7c10 */ /* 0x000fe40009ffe4ff */
[----:B------:R-:W-:Y:S01]  /*e380*/  ISETP.LT.AND P3, PT, R4, UR6, !P0 ;  /* 0x0000000604007c0c */ /* 0x000fe2000c761270 */
[----:B------:R-:W-:-:S02]  /*e390*/  VIADD R4, R90, 0x13 ;  /* 0x000000135a047836 */ /* 0x000fc40000000000 */
[----:B------:R3:W-:Y:S03]  /*e3a0*/  @P4 STG.E.64 desc[UR14][R30.64], R12 ;  /* 0x0000000c1e004986 */ /* 0x0007e6000c101b0e */
[----:B------:R-:W-:Y:S02]  /*e3b0*/  ISETP.LT.AND P0, PT, R4, UR6, !P0 ;  /* 0x0000000604007c0c */ /* 0x000fe4000c701270 */
[C---:B-1----:R-:W-:Y:S02]  /*e3c0*/  IADD3 R28, P4, R26.reuse, UR9, RZ ;  /* 0x000000091a1c7c10 */ /* 0x042fe4000ff9e0ff */
[----:B--2---:R-:W-:Y:S02]  /*e3d0*/  IADD3 R16, P5, R26, UR4, RZ ;  /* 0x000000041a107c10 */ /* 0x004fe4000ffbe0ff */
[C---:B------:R-:W-:Y:S02]  /*e3e0*/  IADD3.X R29, R27.reuse, UR7, RZ, P4, !PT ;  /* 0x000000071b1d7c10 */ /* 0x040fe4000a7fe4ff */
[----:B------:R-:W-:-:S02]  /*e3f0*/  IADD3.X R17, R27, UR5, RZ, P5, !PT ;  /* 0x000000051b117c10 */ /* 0x000fc4000affe4ff */
[C---:B------:R-:W-:Y:S02]  /*e400*/  IADD3 R32, P5, R16.reuse, UR4, RZ ;  /* 0x0000000410207c10 */ /* 0x040fe4000ffbe0ff */
[----:B---3--:R-:W-:Y:S01]  /*e410*/  IADD3 R14, P4, R16, UR9, RZ ;  /* 0x00000009100e7c10 */ /* 0x008fe2000ff9e0ff */
[----:B------:R2:W-:Y:S01]  /*e420*/  @P3 STG.E.64 desc[UR14][R16.64], R22 ;  /* 0x0000001610003986 */ /* 0x0005e2000c101b0e */
[C---:B------:R-:W-:Y:S02]  /*e430*/  IADD3.X R33, R17.reuse, UR5, RZ, P5, !PT ;  /* 0x0000000511217c10 */ /* 0x040fe4000affe4ff */
[----:B------:R-:W-:Y:S01]  /*e440*/  IADD3.X R15, R17, UR7, RZ, P4, !PT ;  /* 0x00000007110f7c10 */ /* 0x000fe2000a7fe4ff */
[----:B------:R2:W-:Y:S04]  /*e450*/  @P1 STG.E.64 desc[UR14][R28.64], R20 ;  /* 0x000000141c001986 */ /* 0x0005e8000c101b0e */
[----:B------:R2:W-:Y:S04]  /*e460*/  @P0 STG.E.64 desc[UR14][R32.64], R18 ;  /* 0x0000001220000986 */ /* 0x0005e8000c101b0e */
[----:B------:R2:W-:Y:S02]  /*e470*/  @P6 STG.E.64 desc[UR14][R14.64], R24 ;  /* 0x000000180e006986 */ /* 0x0005e4000c101b0e */
.L_x_180:
[----:B------:R-:W-:Y:S05]  /*e480*/  BSYNC B1 ;  /* 0x0000000000017941 */ /* 0x000fea0003800000 */
.L_x_154:
[----:B------:R-:W-:Y:S01]  /*e490*/  ULDC.64 UR4, c[0x0][0x2d0] ;  /* 0x0000b40000047ab9 */ /* 0x000fe20000000a00 */
[----:B------:R-:W-:Y:S01]  /*e4a0*/  BSSY B1, `(.L_x_181) ;  /* 0x00001a7000017945 */ /* 0x000fe20003800000 */
[----:B------:R-:W-:-:S04]  /*e4b0*/  IADD3 R6, P0, R6, UR4, RZ ;  /* 0x0000000406067c10 */ /* 0x000fc8000ff1e0ff */
[----:B------:R-:W-:Y:S01]  /*e4c0*/  IADD3.X R7, R7, UR5, RZ, P0, !PT ;  /* 0x0000000507077c10 */ /* 0x000fe200087fe4ff */
[----:B------:R-:W-:Y:S08]  /*e4d0*/  @!P2 BRA `(.L_x_182) ;  /* 0x0000001400e4a947 */ /* 0x000ff00003800000 */
[----:B--2---:R-:W-:Y:S01]  /*e4e0*/  IADD3 R14, P0, -R70, R8, RZ ;  /* 0x00000008460e7210 */ /* 0x004fe20007f1e1ff */
        /* <DEDUP_REMOVED lines=10> */
[----:B-1---5:R-:W-:Y:S05]  /*e590*/  CALL.REL.NOINC `($__internal_0_$__cuda_sm20_div_u64) ;  /* 0x000000b000987944 */ /* 0x022fea0003c00000 */
[-C--:B------:R-:W-:Y:S02]  /*e5a0*/  IADD3 R13, P0, RZ, -R97.reuse, RZ ;  /* 0x80000061ff0d7210 */ /* 0x080fe40007f1e0ff */
[----:B------:R-:W-:Y:S02]  /*e5b0*/  MOV R12, R97 ;  /* 0x00000061000c7202 */ /* 0x000fe40000000f00 */
[----:B------:R-:W-:Y:S01]  /*e5c0*/  IADD3.X R4, RZ, ~R99, RZ, P0, !PT ;  /* 0x80000063ff047210 */ /* 0x000fe200007fe4ff */
[----:B------:R-:W-:-:S04]  /*e5d0*/  IMAD.WIDE.U32 R16, R93, R13, R14 ;  /* 0x0000000d5d107225 */ /* 0x000fc800078e000e */
[----:B------:R-:W-:-:S04]  /*e5e0*/  IMAD R4, R4, R93, RZ ;  /* 0x0000005d04047224 */ /* 0x000fc800078e02ff */
[----:B------:R-:W-:-:S05]  /*e5f0*/  IMAD R4, R92, R13, R4 ;  /* 0x0000000d5c047224 */ /* 0x000fca00078e0204 */
[----:B------:R-:W-:Y:S01]  /*e600*/  IADD3 R13, R4, R17, RZ ;  /* 0x00000011040d7210 */ /* 0x000fe20007ffe0ff */
[----:B------:R-:W-:Y:S05]  /*e610*/  BRA `(.L_x_185) ;  /* 0x0000000000547947 */ /* 0x000fea0003800000 */
.L_x_184:
[----:B------:R-:W2:Y:S01]  /*e620*/  I2F.U32.RP R17, R93 ;  /* 0x0000005d00117306 */ /* 0x000ea20000209000 */
[----:B-1----:R-:W-:Y:S01]  /*e630*/  IMAD.MOV.U32 R12, RZ, RZ, RZ ;  /* 0x000000ffff0c7224 */ /* 0x002fe200078e00ff */
[----:B------:R-:W-:-:S06]  /*e640*/  ISETP.NE.U32.AND P0, PT, R93, RZ, PT ;  /* 0x000000ff5d00720c */ /* 0x000fcc0003f05070 */
[----:B--2---:R-:W1:Y:S02]  /*e650*/  MUFU.RCP R16, R17 ;  /* 0x0000001100107308 */ /* 0x004e640000001000 */
[----:B-1----:R-:W-:-:S06]  /*e660*/  IADD3 R16, R16, 0xffffffe, RZ ;  /* 0x0ffffffe10107810 */ /* 0x002fcc0007ffe0ff */
[----:B------:R-:W1:Y:S02]  /*e670*/  F2I.FTZ.U32.TRUNC.NTZ R13, R16 ;  /* 0x00000010000d7305 */ /* 0x000e64000021f000 */
[----:B-1----:R-:W-:-:S05]  /*e680*/  IADD3 R4, RZ, -R13, RZ ;  /* 0x8000000dff047210 */ /* 0x002fca0007ffe0ff */
[----:B------:R-:W-:-:S04]  /*e690*/  IMAD R4, R4, R93, RZ ;  /* 0x0000005d04047224 */ /* 0x000fc800078e02ff */
[----:B------:R-:W-:-:S06]  /*e6a0*/  IMAD.HI.U32 R13, R13, R4, R12 ;  /* 0x000000040d0d7227 */ /* 0x000fcc00078e000c */
[----:B------:R-:W-:-:S04]  /*e6b0*/  IMAD.HI.U32 R12, R13, R14, RZ ;  /* 0x0000000e0d0c7227 */ /* 0x000fc800078e00ff */
[----:B------:R-:W-:Y:S01]  /*e6c0*/  IMAD.MOV.U32 R13, RZ, RZ, RZ ;  /* 0x000000ffff0d7224 */ /* 0x000fe200078e00ff */
        /* <DEDUP_REMOVED lines=10> */
.L_x_185:
[----:B------:R-:W-:Y:S05]  /*e770*/  BSYNC B0 ;  /* 0x0000000000007941 */ /* 0x000fea0003800000 */
.L_x_183:
        /* <DEDUP_REMOVED lines=21> */
.L_x_187:
        /* <DEDUP_REMOVED lines=19> */
.L_x_188:
[----:B------:R-:W-:Y:S05]  /*ea00*/  BSYNC B0 ;  /* 0x0000000000007941 */ /* 0x000fea0003800000 */
.L_x_186:
[----:B------:R-:W-:Y:S01]  /*ea10*/  VIADD R9, R0, 0x20 ;  /* 0x0000002000097836 */ /* 0x000fe20000000000 */
[----:B------:R-:W-:Y:S01]  /*ea20*/  ULDC.64 UR4, c[0x0][0x210] ;  /* 0x0000840000047ab9 */ /* 0x000fe20000000a00 */
[----:B------:R-:W-:-:S03]  /*ea30*/  SHF.R.U64 R13, R106, 0x3, R107 ;  /* 0x000000036a0d7819 */ /* 0x000fc6000000126b */
[----:B------:R-:W-:Y:S02]  /*ea40*/  ISETP.GE.AND P0, PT, R9, UR5, PT ;  /* 0x0000000509007c0c */ /* 0x000fe4000bf06270 */
[----:B------:R-:W-:Y:S02]  /*ea50*/  SHF.R.U32.HI R9, RZ, 0x3, R107 ;  /* 0x00000003ff097819 */ /* 0x000fe4000001166b */
[----:B------:R-:W-:Y:S02]  /*ea60*/  ISETP.LE.U32.AND P3, PT, R12, R13, PT ;  /* 0x0000000d0c00720c */ /* 0x000fe40003f63070 */
[----:B------:R-:W-:-:S04]  /*ea70*/  ISETP.LT.AND P4, PT, R5, UR4, !P0 ;  /* 0x0000000405007c0c */ /* 0x000fc8000c781270 */
[----:B------:R-:W-:-:S13]  /*ea80*/  ISETP.LE.U32.AND.EX P3, PT, R4, R9, P4, P3 ;  /* 0x000000090400720c */ /* 0x000fda0002763130 */
        /* <DEDUP_REMOVED lines=18> */
[----:B------:R-:W-:-:S04]  /*ebb0*/  IMAD.WIDE.U32 R14, R93, R11, R12 ;  /* 0x0000000b5d0e7225 */ /* 0x000fc800078e000c */
[----:B------:R-:W-:Y:S01]  /*ebc0*/  IMAD R4, R4, R93, RZ ;  /* 0x0000005d04047224 */ /* 0x000fe200078e02ff */
[----:B------:R-:W-:-:S03]  /*ebd0*/  MOV R10, R14 ;  /* 0x0000000e000a7202 */ /* 0x000fc60000000f00 */
[----:B------:R-:W-:Y:S01]  /*ebe0*/  IMAD R4, R92, R11, R4 ;  /* 0x0000000b5c047224 */ /* 0x000fe200078e0204 */
[----:B------:R-:W-:-:S04]  /*ebf0*/  MOV R11, R97 ;  /* 0x00000061000b7202 */ /* 0x000fc80000000f00 */
[----:B------:R-:W-:Y:S01]  /*ec00*/  IADD3 R4, R4, R15, RZ ;  /* 0x0000000f04047210 */ /* 0x000fe20007ffe0ff */
[----:B------:R-:W-:Y:S05]  /*ec10*/  BRA `(.L_x_191) ;  /* 0x0000000000547947 */ /* 0x000fea0003800000 */
.L_x_190:
[----:B------:R-:W1:Y:S01]  /*ec20*/  I2F.U32.RP R14, R93 ;  /* 0x0000005d000e7306 */ /* 0x000e620000209000 */
[----:B------:R-:W-:-:S07]  /*ec30*/  ISETP.NE.U32.AND P3, PT, R93, RZ, PT ;  /* 0x000000ff5d00720c */ /* 0x000fce0003f65070 */
[----:B-1----:R-:W1:Y:S02]  /*ec40*/  MUFU.RCP R10, R14 ;  /* 0x0000000e000a7308 */ /* 0x002e640000001000 */
[----:B-1----:R-:W-:-:S06]  /*ec50*/  IADD3 R10, R10, 0xffffffe, RZ ;  /* 0x0ffffffe0a0a7810 */ /* 0x002fcc0007ffe0ff */
[----:B------:R-:W1:Y:S02]  /*ec60*/  F2I.FTZ.U32.TRUNC.NTZ R11, R10 ;  /* 0x0000000a000b7305 */ /* 0x000e64000021f000 */
[----:B-1----:R-:W-:Y:S01]  /*ec70*/  IADD3 R4, RZ, -R11, RZ ;  /* 0x8000000bff047210 */ /* 0x002fe20007ffe0ff */
[----:B------:R-:W-:-:S04]  /*ec80*/  IMAD.MOV.U32 R10, RZ, RZ, RZ ;  /* 0x000000ffff0a7224 */ /* 0x000fc800078e00ff */
        /* <DEDUP_REMOVED lines=14> */
.L_x_191:
[----:B------:R-:W-:Y:S05]  /*ed70*/  BSYNC B0 ;  /* 0x0000000000007941 */ /* 0x000fea0003800000 */
.L_x_189:
[--C-:B------:R-:W-:Y:S01]  /*ed80*/  SHF.R.U64 R14, R10, 0x3, R4.reuse ;  /* 0x000000030a0e7819 */ /* 0x100fe20000001204 */
[----:B------:R-:W-:Y:S01]  /*ed90*/  VIADD R10, R90, 0x19 ;  /* 0x000000195a0a7836 */ /* 0x000fe20000000000 */
[----:B------:R-:W-:Y:S01]  /*eda0*/  ULDC UR4, c[0x0][0x210] ;  /* 0x0000840000047ab9 */ /* 0x000fe20000000800 */
        /* <DEDUP_REMOVED lines=17> */
.L_x_193:
        /* <DEDUP_REMOVED lines=19> */
.L_x_194:
[----:B------:R-:W-:Y:S05]  /*eff0*/  BSYNC B0 ;  /* 0x0000000000007941 */ /* 0x000fea0003800000 */
.L_x_192:
        /* <DEDUP_REMOVED lines=32> */
.L_x_196:
        /* <DEDUP_REMOVED lines=21> */
.L_x_197:
[----:B------:R-:W-:Y:S05]  /*f350*/  BSYNC B0 ;  /* 0x0000000000007941 */ /* 0x000fea0003800000 */
.L_x_195:
        /* <DEDUP_REMOVED lines=20> */
.L_x_199:
        /* <DEDUP_REMOVED lines=19> */
.L_x_200:
[----:B------:R-:W-:Y:S05]  /*f5d0*/  BSYNC B0 ;  /* 0x0000000000007941 */ /* 0x000fea0003800000 */
.L_x_198:
[--C-:B------:R-:W-:Y:S01]  /*f5e0*/  SHF.R.U64 R12, R106, 0x3, R107.reuse ;  /* 0x000000036a0c7819 */ /* 0x100fe2000000126b */
[----:B------:R-:W-:Y:S01]  /*f5f0*/  ULDC UR4, c[0x0][0x210] ;  /* 0x0000840000047ab9 */ /* 0x000fe20000000800 */
[----:B------:R-:W-:Y:S02]  /*f600*/  SHF.R.U32.HI R13, RZ, 0x3, R107 ;  /* 0x00000003ff0d7819 */ /* 0x000fe4000001166b */
[----:B------:R-:W-:Y:S02]  /*f610*/  ISETP.LE.U32.AND P3, PT, R11, R12, PT ;  /* 0x0000000c0b00720c */ /* 0x000fe40003f63070 */
[----:B------:R-:W-:-:S04]  /*f620*/  ISETP.LT.AND P4, PT, R10, UR4, !P0 ;  /* 0x000000040a007c0c */ /* 0x000fc8000c781270 */
[----:B------:R-:W-:-:S13]  /*f630*/  ISETP.LE.U32.AND.EX P3, PT, R4, R13, P4, P3 ;  /* 0x0000000d0400720c */ /* 0x000fda0002763130 */
        /* <DEDUP_REMOVED lines=24> */
.L_x_202:
        /* <DEDUP_REMOVED lines=21> */
.L_x_203:
[----:B------:R-:W-:Y:S05]  /*f910*/  BSYNC B0 ;  /* 0x0000000000007941 */ /* 0x000fea0003800000 */
.L_x_201:
        /* <DEDUP_REMOVED lines=20> */
.L_x_205:
        /* <DEDUP_REMOVED lines=19> */
.L_x_206:
[----:B------:R-:W-:Y:S05]  /*fb90*/  BSYNC B0 ;  /* 0x0000000000007941 */ /* 0x000fea0003800000 */
.L_x_204:
[--C-:B------:R-:W-:Y:S01]  /*fba0*/  SHF.R.U64 R10, R106, 0x3, R107.reuse ;  /* 0x000000036a0a7819 */ /* 0x100fe2000000126b */
[----:B------:R-:W-:Y:S01]  /*fbb0*/  ULDC UR6, c[0x0][0x210] ;  /* 0x0000840000067ab9 */ /* 0x000fe20000000800 */
[----:B------:R-:W-:Y:S01]  /*fbc0*/  SHF.R.U32.HI R11, RZ, 0x3, R107 ;  /* 0x00000003ff0b7819 */ /* 0x000fe2000001166b */
[----:B------:R-:W-:Y:S01]  /*fbd0*/  IMAD.MOV.U32 R18, RZ, RZ, R2 ;  /* 0x000000ffff127224 */ /* 0x000fe200078e0002 */
[----:B------:R-:W-:Y:S01]  /*fbe0*/  ISETP.LE.U32.AND P1, PT, R9, R10, PT ;  /* 0x0000000a0900720c */ /* 0x000fe20003f23070 */
[----:B------:R-:W-:Y:S01]  /*fbf0*/  IMAD.MOV.U32 R19, RZ, RZ, R3 ;  /* 0x000000ffff137224 */ /* 0x000fe200078e0003 */
[----:B------:R-:W-:-:S04]  /*fc00*/  ISETP.LT.AND P0, PT, R8, UR6, !P0 ;  /* 0x0000000608007c0c */ /* 0x000fc8000c701270 */
[----:B------:R-:W-:-:S13]  /*fc10*/  ISETP.LE.U32.AND.EX P1, PT, R4, R11, P0, P1 ;  /* 0x0000000b0400720c */ /* 0x000fda0000723110 */
[----:B------:R-:W-:Y:S05]  /*fc20*/  @!P1 BRA `(.L_x_207) ;  /* 0x0000000000b89947 */ /* 0x000fea0003800000 */
[----:B------:R-:W-:Y:S02]  /*fc30*/  MOV R18, R72 ;  /* 0x0000004800127202 */ /* 0x000fe40000000f00 */
[----:B------:R-:W-:-:S06]  /*fc40*/  MOV R19, R73 ;  /* 0x0000004900137202 */ /* 0x000fcc0000000f00 */
[----:B------:R-:W4:Y:S01]  /*fc50*/  LDG.E.LTC128B.64 R18, desc[UR14][R18.64+0x100] ;  /* 0x0001000e12127981 */ /* 0x000f22000c1e1b20 */
[----:B------:R-:W-:Y:S05]  /*fc60*/  BRA `(.L_x_207) ;  /* 0x0000000000a87947 */ /* 0x000fea0003800000 */
.L_x_182:
[C---:B------:R-:W-:Y:S01]  /*fc70*/  VIADD R4, R0.reuse, 0x20 ;  /* 0x0000002000047836 */ /* 0x040fe20000000000 */
[----:B------:R-:W-:Y:S02]  /*fc80*/  ULDC UR4, c[0x0][0x214] ;  /* 0x0000850000047ab9 */ /* 0x000fe40000000800 */
[----:B------:R-:W-:Y:S02]  /*fc90*/  ISETP.GE.AND P1, PT, R0, UR4, PT ;  /* 0x0000000400007c0c */ /* 0x000fe4000bf26270 */
[----:B------:R-:W-:Y:S01]  /*fca0*/  ISETP.GE.AND P0, PT, R4, UR4, PT ;  /* 0x0000000404007c0c */ /* 0x000fe2000bf06270 */
[----:B------:R-:W-:Y:S01]  /*fcb0*/  VIADD R4, R90, 0x19 ;  /* 0x000000195a047836 */ /* 0x000fe20000000000 */
[C---:B------:R-:W-:Y:S02]  /*fcc0*/  ISETP.LT.AND P4, PT, R5.reuse, UR6, !P1 ;  /* 0x0000000605007c0c */ /* 0x040fe4000cf81270 */
[----:B------:R-:W-:Y:S02]  /*fcd0*/  ISETP.LT.AND P5, PT, R5, UR6, !P0 ;  /* 0x0000000605007c0c */ /* 0x000fe4000c7a1270 */
[----:B------:R-:W-:-:S11]  /*fce0*/  ISETP.LT.AND P3, PT, R4, UR6, !P1 ;  /* 0x0000000604007c0c */ /* 0x000fd6000cf61270 */
[----:B------:R-:W-:-:S05]  /*fcf0*/  @P5 IMAD.MOV.U32 R9, RZ, RZ, R11 ;  /* 0x000000ffff095224 */ /* 0x000fca00078e000b */
[----:B------:R3:W4:Y:S01]  /*fd00*/  @P5 LDG.E.LTC128B.64 R86, desc[UR14][R8.64+0x100] ;  /* 0x0001000e08565981 */ /* 0x000722000c1e1b20 */
[----:B-1----:R-:W-:Y:S01]  /*fd10*/  IADD3 R12, P5, R72, R8, RZ ;  /* 0x00000008480c7210 */ /* 0x002fe20007fbe0ff */
[----:B--2---:R-:W-:Y:S02]  /*fd20*/  @P4 IMAD.MOV.U32 R14, RZ, RZ, R8 ;  /* 0x000000ffff0e4224 */ /* 0x004fe400078e0008 */
[--C-:B------:R-:W-:Y:S02]  /*fd30*/  @P4 IMAD.MOV.U32 R15, RZ, RZ, R11.reuse ;  /* 0x000000ffff0f4224 */ /* 0x100fe400078e000b */
[----:B------:R-:W-:Y:S01]  /*fd40*/  IMAD.X R13, R73, 0x1, R11, P5 ;  /* 0x00000001490d7824 */ /* 0x000fe200028e060b */
[----:B------:R-:W-:Y:S02]  /*fd50*/  ISETP.LT.AND P5, PT, R4, UR6, !P0 ;  /* 0x0000000604007c0c */ /* 0x000fe4000c7a1270 */
[----:B------:R1:W4:Y:S01]  /*fd60*/  @P4 LDG.E.LTC128B.64 R88, desc[UR14][R14.64] ;  /* 0x0000000e0e584981 */ /* 0x000322000c1e1b20 */
[----:B------:R-:W-:-:S03]  /*fd70*/  IADD3 R10, P4, R72, R12, RZ ;  /* 0x0000000c480a7210 */ /* 0x000fc60007f9e0ff */
[----:B------:R2:W4:Y:S01]  /*fd80*/  @P3 LDG.E.LTC128B.64 R84, desc[UR14][R12.64] ;  /* 0x0000000e0c543981 */ /* 0x000522000c1e1b20 */
[C---:B------:R-:W-:Y:S01]  /*fd90*/  IADD3 R4, P3, R72.reuse, 0x100, RZ ;  /* 0x0000010048047810 */ /* 0x040fe20007f7e0ff */
[----:B------:R-:W-:Y:S01]  /*fda0*/  IMAD.X R11, R73, 0x1, R13, P4 ;  /* 0x00000001490b7824 */ /* 0x000fe200020e060d */
[----:B------:R-:W-:-:S04]  /*fdb0*/  IADD3 R72, P6, R72, R10, RZ ;  /* 0x0000000a48487210 */ /* 0x000fc80007fde0ff */
[----:B------:R-:W-:Y:S02]  /*fdc0*/  @P5 IMAD.MOV.U32 R16, RZ, RZ, R12 ;  /* 0x000000ffff105224 */ /* 0x000fe400078e000c */
[----:B------:R-:W-:Y:S02]  /*fdd0*/  @P5 IMAD.MOV.U32 R17, RZ, RZ, R13 ;  /* 0x000000ffff115224 */ /* 0x000fe400078e000d */
[C---:B---3--:R-:W-:Y:S01]  /*fde0*/  VIADD R9, R90.reuse, 0x1a ;  /* 0x0000001a5a097836 */ /* 0x048fe20000000000 */
[----:B------:R-:W-:Y:S02]  /*fdf0*/  IADD3.X R8, RZ, R73, RZ, P3, !PT ;  /* 0x00000049ff087210 */ /* 0x000fe40001ffe4ff */
[----:B------:R3:W4:Y:S01]  /*fe00*/  @P5 LDG.E.LTC128B.64 R82, desc[UR14][R16.64+0x100] ;  /* 0x0001000e10525981 */ /* 0x000722000c1e1b20 */
[----:B------:R-:W-:Y:S01]  /*fe10*/  IMAD.X R73, R73, 0x1, R11, P6 ;  /* 0x0000000149497824 */ /* 0x000fe200030e060b */
[C---:B------:R-:W-:Y:S02]  /*fe20*/  ISETP.LT.AND P4, PT, R9.reuse, UR6, !P1 ;  /* 0x0000000609007c0c */ /* 0x040fe4000cf81270 */
[----:B------:R-:W-:Y:S01]  /*fe30*/  ISETP.LT.AND P3, PT, R9, UR6, !P0 ;  /* 0x0000000609007c0c */ /* 0x000fe2000c761270 */
[----:B------:R-:W-:Y:S01]  /*fe40*/  VIADD R9, R90, 0x1b ;  /* 0x0000001b5a097836 */ /* 0x000fe20000000000 */
[----:B-1----:R-:W-:-:S04]  /*fe50*/  IADD3 R14, P5, R10, R4, RZ ;  /* 0x000000040a0e7210 */ /* 0x002fc80007fbe0ff */
[C---:B------:R-:W-:Y:S02]  /*fe60*/  ISETP.LT.AND P1, PT, R9.reuse, UR6, !P1 ;  /* 0x0000000609007c0c */ /* 0x040fe4000cf21270 */
[----:B------:R-:W-:Y:S02]  /*fe70*/  ISETP.LT.AND P0, PT, R9, UR6, !P0 ;  /* 0x0000000609007c0c */ /* 0x000fe4000c701270 */
[----:B--2---:R-:W-:Y:S01]  /*fe80*/  IADD3 R12, P6, R4, R12, RZ ;  /* 0x0000000c040c7210 */ /* 0x004fe20007fde0ff */
[----:B------:R-:W-:Y:S01]  /*fe90*/  IMAD.MOV.U32 R18, RZ, RZ, R2 ;  /* 0x000000ffff127224 */ /* 0x000fe200078e0002 */
[----:B------:R3:W4:Y:S01]  /*fea0*/  @P4 LDG.E.LTC128B.64 R80, desc[UR14][R10.64] ;  /* 0x0000000e0a504981 */ /* 0x000722000c1e1b20 */
[----:B------:R-:W-:Y:S01]  /*feb0*/  IMAD.MOV.U32 R19, RZ, RZ, R3 ;  /* 0x000000ffff137224 */ /* 0x000fe200078e0003 */
[----:B------:R-:W-:Y:S01]  /*fec0*/  IADD3.X R13, R8, R13, RZ, P6, !PT ;  /* 0x0000000d080d7210 */ /* 0x000fe200037fe4ff */
[----:B------:R-:W-:-:S04]  /*fed0*/  IMAD.X R15, R11, 0x1, R8, P5 ;  /* 0x000000010b0f7824 */ /* 0x000fc800028e0608 */
[----:B------:R3:W4:Y:S04]  /*fee0*/  @P3 LDG.E.LTC128B.64 R78, desc[UR14][R12.64] ;  /* 0x0000000e0c4e3981 */ /* 0x000728000c1e1b20 */
[----:B------:R3:W4:Y:S04]  /*fef0*/  @P1 LDG.E.LTC128B.64 R76, desc[UR14][R72.64] ;  /* 0x0000000e484c1981 */ /* 0x000728000c1e1b20 */
[----:B------:R3:W4:Y:S02]  /*ff00*/  @P0 LDG.E.LTC128B.64 R18, desc[UR14][R14.64] ;  /* 0x0000000e0e120981 */ /* 0x000724000c1e1b20 */
.L_x_207:
[----:B------:R-:W-:Y:S05]  /*ff10*/  BSYNC B1 ;  /* 0x0000000000017941 */ /* 0x000fea0003800000 */
.L_x_181:
[----:B------:R-:W-:Y:S06]  /*ff20*/  BAR.SYNC.DEFER_BLOCKING 0x0 ;  /* 0x0000000000007b1d */ /* 0x000fec0000010000 */
[----:B-----5:R-:W-:Y:S04]  /*ff30*/  STS.128 [R95], R64 ;  /* 0x000000405f007388 */ /* 0x020fe80000000c00 */
[----:B------:R-:W-:Y:S04]  /*ff40*/  STS.128 [R95+0x40], R60 ;  /* 0x0000403c5f007388 */ /* 0x000fe80000000c00 */
[----:B------:R-:W-:Y:S04]  /*ff50*/  STS.128 [R95+0x80], R56 ;  /* 0x000080385f007388 */ /* 0x000fe80000000c00 */
[----:B------:R-:W-:Y:S01]  /*ff60*/  STS.128 [R95+0xc0], R52 ;  /* 0x0000c0345f007388 */ /* 0x000fe20000000c00 */
[----:B------:R-:W-:Y:S06]  /*ff70*/  BAR.SYNC.DEFER_BLOCKING 0x0 ;  /* 0x0000000000007b1d */ /* 0x000fec0000010000 */
[----:B---3--:R-:W1:Y:S04]  /*ff80*/  LDS.64 R16, [R104+UR8+0x440] ;  /* 0x0004400868107984 */ /* 0x008e680008000a00 */
[----:B------:R-:W2:Y:S04]  /*ff90*/  LDS.64 R20, [R104+UR8] ;  /* 0x0000000868147984 */ /* 0x000ea80008000a00 */
        /* <DEDUP_REMOVED lines=8> */
[-C--:B---3--:R-:W-:Y:S02]  /*10020*/  DMUL R2, R2, R120.reuse ;  /* 0x0000007802027228 */ /* 0x088fe40000000000 */
[----:B------:R-:W-:-:S04]  /*10030*/  DMUL R8, R8, R120 ;  /* 0x0000007808087228 */ /* 0x000fc80000000000 */
        /* <DEDUP_REMOVED lines=8> */
[-C--:B------:R-:W-:Y:S02]  /*100c0*/  DFMA R12, R80, R118.reuse, R24 ;  /* 0x00000076500c722b */ /* 0x080fe40000000018 */
[-C--:B------:R-:W-:Y:S02]  /*100d0*/  DFMA R14, R78, R118.reuse, R14 ;  /* 0x000000764e0e722b */ /* 0x080fe4000000000e */
[-C--:B------:R-:W-:Y:S02]  /*100e0*/  DFMA R16, R76, R118.reuse, R16 ;  /* 0x000000764c10722b */ /* 0x080fe40000000010 */
        /* <DEDUP_REMOVED lines=16> */
[----:B------:R-:W-:Y:S05]  /*101f0*/  CALL.REL.NOINC `($__internal_0_$__cuda_sm20_div_u64) ;  /* 0x0000009400807944 */ /* 0x000fea0003c00000 */
        /* <DEDUP_REMOVED lines=12> */
.L_x_210:
        /* <DEDUP_REMOVED lines=11> */
[----:B------:R-:W-:Y:S01]  /*10370*/  IMAD.HI.U32 R18, R27, R22, RZ ;  /* 0x000000161b127227 */ /* 0x000fe200078e00ff */
[----:B------:R-:W-:-:S04]  /*10380*/  MOV R27, RZ ;  /* 0x000000ff001b7202 */ /* 0x000fc80000000f00 */
        /* <DEDUP_REMOVED lines=10> */
.L_x_211:
[----:B------:R-:W-:Y:S05]  /*10430*/  BSYNC B0 ;  /* 0x0000000000007941 */ /* 0x000fea0003800000 */
.L_x_209:
        /* <DEDUP_REMOVED lines=19> */
[----:B-1----:R-:W-:Y:S05]  /*10570*/  CALL.REL.NOINC `($__internal_1_$__cuda_sm20_rem_u64) ;  /* 0x0000009400b07944 */ /* 0x002fea0003c00000 */
[----:B------:R-:W-:Y:S05]  /*10580*/  BRA `(.L_x_214) ;  /* 0x00000000004c7947 */ /* 0x000fea0003800000 */
.L_x_213:
        /* <DEDUP_REMOVED lines=19> */
.L_x_214:
[----:B------:R-:W-:Y:S05]  /*106c0*/  BSYNC B0 ;  /* 0x0000000000007941 */ /* 0x000fea0003800000 */
.L_x_212:
        /* <DEDUP_REMOVED lines=26> */
[----:B-1----:R-:W-:Y:S05]  /*10870*/  CALL.REL.NOINC `($__internal_0_$__cuda_sm20_div_u64) ;  /* 0x0000008c00e07944 */ /* 0x002fea0003c00000 */
        /* <DEDUP_REMOVED lines=12> */
.L_x_216:
        /* <DEDUP_REMOVED lines=23> */
.L_x_217:
[----:B------:R-:W-:Y:S05]  /*10ab0*/  BSYNC B0 ;  /* 0x0000000000007941 */ /* 0x000fea0003800000 */
.L_x_215:
        /* <DEDUP_REMOVED lines=21> */
.L_x_219:
        /* <DEDUP_REMOVED lines=19> */
.L_x_220:
[----:B------:R-:W-:Y:S05]  /*10d40*/  BSYNC B0 ;  /* 0x0000000000007941 */ /* 0x000fea0003800000 */
.L_x_218:
        /* <DEDUP_REMOVED lines=37> */
.L_x_222:
[----:B------:R-:W-:Y:S01]  /*10fa0*/  ULDC UR4, c[0x0][0x2b0] ;  /* 0x0000ac0000047ab9 */ /* 0x000fe20000000800 */
[----:B-1----:R-:W-:Y:S01]  /*10fb0*/  IMAD.MOV.U32 R10, RZ, RZ, RZ ;  /* 0x000000ffff0a7224 */ /* 0x002fe200078e00ff */
        /* <DEDUP_REMOVED lines=21> */
.L_x_223:
[----:B------:R-:W-:Y:S05]  /*11110*/  BSYNC B0 ;  /* 0x0000000000007941 */ /* 0x000fea0003800000 */
.L_x_221:
        /* <DEDUP_REMOVED lines=21> */
.L_x_225:
        /* <DEDUP_REMOVED lines=19> */
.L_x_226:
[----:B------:R-:W-:Y:S05]  /*113a0*/  BSYNC B0 ;  /* 0x0000000000007941 */ /* 0x000fea0003800000 */
.L_x_224:
        /* <DEDUP_REMOVED lines=9> */
[----:B------:R-:W-:-:S03]  /*11440*/  ULDC UR4, c[0x0][0x2b4] ;  /* 0x0000ad0000047ab9 */ /* 0x000fc60000000800 */
[----:B------:R-:W-:Y:S02]  /*11450*/  IADD3.X R5, R3, UR5, RZ, P2, !PT ;  /* 0x0000000503057c10 */ /* 0x000fe400097fe4ff */
[----:B------:R-:W-:-:S05]  /*11460*/  IADD3 R68, P2, -R68, R4, RZ ;  /* 0x0000000444447210 */ /* 0x000fca0007f5e1ff */
[----:B------:R-:W-:Y:S02]  /*11470*/  @P3 IMAD.MOV.U32 R6, RZ, RZ, R2 ;  /* 0x000000ffff063224 */ /* 0x000fe400078e0002 */
[----:B------:R-:W-:Y:S02]  /*11480*/  @P3 IMAD.MOV.U32 R7, RZ, RZ, R3 ;  /* 0x000000ffff073224 */ /* 0x000fe400078e0003 */
[----:B-1----:R-:W-:Y:S02]  /*11490*/  IMAD.U32 R3, RZ, RZ, UR4 ;  /* 0x00000004ff037e24 */ /* 0x002fe4000f8e00ff */
        /* <DEDUP_REMOVED lines=24> */
.L_x_228:
        /* <DEDUP_REMOVED lines=23> */
.L_x_229:
[----:B------:R-:W-:Y:S05]  /*11790*/  BSYNC B0 ;  /* 0x0000000000007941 */ /* 0x000fea0003800000 */
.L_x_227:
[----:B------:R-:W-:Y:S01]  /*117a0*/  VIADD R90, R90, 0x1b ;  /* 0x0000001b5a5a7836 */ /* 0x000fe20000000000 */
[--C-:B------:R-:W-:Y:S01]  /*117b0*/  SHF.R.U64 R11, R6, 0x3, R9.reuse ;  /* 0x00000003060b7819 */ /* 0x100fe20000001209 */
[----:B------:R-:W-:Y:S01]  /*117c0*/  ULDC UR4, c[0x0][0x210] ;  /* 0x0000840000047ab9 */ /* 0x000fe20000000800 */
[----:B------:R-:W-:Y:S01]  /*117d0*/  SHF.R.U32.HI R9, RZ, 0x3, R9 ;  /* 0x00000003ff097819 */ /* 0x000fe20000011609 */
[----:B------:R-:W-:Y:S01]  /*117e0*/  BSSY B0, `(.L_x_230) ;  /* 0x0000025000007945 */ /* 0x000fe20003800000 */
[----:B------:R-:W-:Y:S02]  /*117f0*/  ISETP.LE.U32.AND P2, PT, R0, R11, PT ;  /* 0x0000000b0000720c */ /* 0x000fe40003f43070 */
[----:B------:R-:W-:Y:S02]  /*11800*/  SHF.R.S32.HI R2, RZ, 0x1f, R0 ;  /* 0x0000001fff027819 */ /* 0x000fe40000011400 */
[C---:B------:R-:W-:Y:S02]  /*11810*/  ISETP.LT.AND P1, PT, R90.reuse, UR4, !P1 ;  /* 0x000000045a007c0c */ /* 0x040fe4000cf21270 */
[----:B------:R-:W-:-:S02]  /*11820*/  ISETP.LT.AND P0, PT, R90, UR4, !P0 ;  /* 0x000000045a007c0c */ /* 0x000fc4000c701270 */
        /* <DEDUP_REMOVED lines=13> */
.L_x_231:
        /* <DEDUP_REMOVED lines=19> */
.L_x_232:
[----:B------:R-:W-:Y:S05]  /*11a30*/  BSYNC B0 ;  /* 0x0000000000007941 */ /* 0x000fea0003800000 */
.L_x_230:
[--C-:B------:R-:W-:Y:S02]  /*11a40*/  SHF.R.U64 R7, R106, 0x3, R107.reuse ;  /* 0x000000036a077819 */ /* 0x100fe4000000126b */
[----:B------:R-:W-:Y:S02]  /*11a50*/  SHF.R.U32.HI R3, RZ, 0x3, R107 ;  /* 0x00000003ff037819 */ /* 0x000fe4000001166b */
[----:B------:R-:W-:-:S04]  /*11a60*/  ISETP.LE.U32.AND P1, PT, R0, R7, PT ;  /* 0x000000070000720c */ /* 0x000fc80003f23070 */
[----:B------:R-:W-:-:S13]  /*11a70*/  ISETP.LE.U32.AND.EX P0, PT, R2, R3, P0, P1 ;  /* 0x000000030200720c */ /* 0x000fda0000703110 */
[----:B------:R-:W-:Y:S05]  /*11a80*/  @!P0 BRA `(.L_x_233) ;  /* 0x0000007800d08947 */ /* 0x000fea0003800000 */
[----:B------:R2:W-:Y:S01]  /*11a90*/  STG.E.64 desc[UR14][R4.64+0x100], R118 ;  /* 0x0001007604007986 */ /* 0x0005e2000c101b0e */
[----:B------:R-:W-:Y:S05]  /*11aa0*/  BRA `(.L_x_233) ;  /* 0x0000007800c87947 */ /* 0x000fea0003800000 */
.L_x_208:
[----:B------:R-:W-:Y:S02]  /*11ab0*/  ULDC UR4, c[0x0][0x214] ;  /* 0x0000850000047ab9 */ /* 0x000fe40000000800 */
[C---:B------:R-:W-:Y:S01]  /*11ac0*/  ISETP.GE.AND P1, PT, R0.reuse, UR4, PT ;  /* 0x0000000400007c0c */ /* 0x040fe2000bf26270 */
[----:B------:R-:W-:-:S03]  /*11ad0*/  VIADD R0, R0, 0x20 ;  /* 0x0000002000007836 */ /* 0x000fc60000000000 */
[C---:B------:R-:W-:Y:S02]  /*11ae0*/  ISETP.LT.AND P2, PT, R5.reuse, UR6, !P1 ;  /* 0x0000000605007c0c */ /* 0x040fe4000cf41270 */
[----:B------:R-:W-:Y:S01]  /*11af0*/  ISETP.GE.AND P6, PT, R0, UR4, PT ;  /* 0x0000000400007c0c */ /* 0x000fe2000bfc6270 */
[----:B------:R-:W-:Y:S01]  /*11b00*/  VIADD R0, R90, 0x19 ;  /* 0x000000195a007836 */ /* 0x000fe20000000000 */
[----:B------:R-:W-:Y:S02]  /*11b10*/  ULDC.64 UR4, c[0x0][0x2b8] ;  /* 0x0000ae0000047ab9 */ /* 0x000fe40000000a00 */
[----:B------:R-:W-:Y:S01]  /*11b20*/  ISETP.LT.AND P3, PT, R5, UR6, !P6 ;  /* 0x0000000605007c0c */ /* 0x000fe2000f761270 */
[----:B------:R-:W-:Y:S01]  /*11b30*/  UIADD3 UR8, UP0, UR4, 0x100, URZ ;  /* 0x0000010004087890 */ /* 0x000fe2000ff1e03f */
[C---:B------:R-:W-:Y:S02]  /*11b40*/  ISETP.LT.AND P5, PT, R0.reuse, UR6, !P1 ;  /* 0x0000000600007c0c */ /* 0x040fe4000cfa1270 */
[----:B------:R-:W-:Y:S01]  /*11b50*/  ISETP.LT.AND P4, PT, R0, UR6, !P6 ;  /* 0x0000000600007c0c */ /* 0x000fe2000f781270 */
[----:B------:R-:W-:Y:S01]  /*11b60*/  VIADD R0, R90, 0x1a ;  /* 0x0000001a5a007836 */ /* 0x000fe20000000000 */
[----:B------:R-:W-:Y:S01]  /*11b70*/  UIADD3.X UR7, URZ, UR5, URZ, UP0, !UPT ;  /* 0x000000053f077290 */ /* 0x000fe200087fe43f */
[----:B------:R1:W-:Y:S01]  /*11b80*/  @P2 STG.E.64 desc[UR14][R6.64], R20 ;  /* 0x0000001406002986 */ /* 0x0003e2000c101b0e */
[----:B------:R-:W-:Y:S01]  /*11b90*/  IADD3 R4, P2, R6, UR4, RZ ;  /* 0x0000000406047c10 */ /* 0x000fe2000ff5e0ff */
[----:B------:R-:W-:-:S03]  /*11ba0*/  VIADD R90, R90, 0x1b ;  /* 0x0000001b5a5a7836 */ /* 0x000fc60000000000 */
[C---:B------:R-:W-:Y:S01]  /*11bb0*/  IADD3.X R5, R7.reuse, UR5, RZ, P2, !PT ;  /* 0x0000000507057c10 */ /* 0x040fe200097fe4ff */
[----:B------:R2:W-:Y:S01]  /*11bc0*/  @P3 STG.E.64 desc[UR14][R6.64+0x100], R2 ;  /* 0x0001000206003986 */ /* 0x0005e2000c101b0e */
[C---:B------:R-:W-:Y:S02]  /*11bd0*/  ISETP.LT.AND P2, PT, R0.reuse, UR6, !P6 ;  /* 0x0000000600007c0c */ /* 0x040fe4000f741270 */
[----:B------:R-:W-:Y:S01]  /*11be0*/  ISETP.LT.AND P3, PT, R0, UR6, !P1 ;  /* 0x0000000600007c0c */ /* 0x000fe2000cf61270 */
[----:B------:R3:W-:Y:S01]  /*11bf0*/  @P5 STG.E.64 desc[UR14][R4.64], R8 ;  /* 0x0000000804005986 */ /* 0x0007e2000c101b0e */
[----:B------:R-:W-:Y:S02]  /*11c00*/  IADD3 R18, P6, R6, UR8, RZ ;  /* 0x0000000806127c10 */ /* 0x000fe4000ffde0ff */
[----:B------:R-:W-:Y:S02]  /*11c10*/  ISETP.LT.AND P1, PT, R90, UR6, !P1 ;  /* 0x000000065a007c0c */ /* 0x000fe4000cf21270 */
[----:B------:R-:W-:-:S05]  /*11c20*/  IADD3.X R19, R7, UR7, RZ, P6, !PT ;  /* 0x0000000707137c10 */ /* 0x000fca000b7fe4ff */
[----:B------:R3:W-:Y:S01]  /*11c30*/  @P4 STG.E.64 desc[UR14][R18.64], R10 ;  /* 0x0000000a12004986 */ /* 0x0007e2000c101b0e */
[----:B-1----:R-:W-:-:S04]  /*11c40*/  IADD3 R20, P5, R4, UR4, RZ ;  /* 0x0000000404147c10 */ /* 0x002fc8000ffbe0ff */
[C---:B------:R-:W-:Y:S02]  /*11c50*/  IADD3.X R21, R5.reuse, UR5, RZ, P5, !PT ;  /* 0x0000000505157c10 */ /* 0x040fe4000affe4ff */
[----:B--2---:R-:W-:Y:S02]  /*11c60*/  IADD3 R6, P6, R4, UR8, RZ ;  /* 0x0000000804067c10 */ /* 0x004fe4000ffde0ff */
[----:B------:R-:W-:Y:S01]  /*11c70*/  IADD3 R2, P5, R20, UR4, RZ ;  /* 0x0000000414027c10 */ /* 0x000fe2000ffbe0ff */
[----:B------:R1:W-:Y:S01]  /*11c80*/  @P3 STG.E.64 desc[UR14][R20.64], R12 ;  /* 0x0000000c14003986 */ /* 0x0003e2000c101b0e */
[----:B------:R-:W-:Y:S02]  /*11c90*/  IADD3.X R7, R5, UR7, RZ, P6, !PT ;  /* 0x0000000705077c10 */ /* 0x000fe4000b7fe4ff */
[----:B------:R-:W-:-:S03]  /*11ca0*/  IADD3.X R3, R21, UR5, RZ, P5, !PT ;  /* 0x0000000515037c10 */ /* 0x000fc6000affe4ff */
[----:B------:R1:W-:Y:S04]  /*11cb0*/  @P2 STG.E.64 desc[UR14][R6.64], R14 ;  /* 0x0000000e06002986 */ /* 0x0003e8000c101b0e */
[----:B------:R1:W-:Y:S01]  /*11cc0*/  @P1 STG.E.64 desc[UR14][R2.64], R16 ;  /* 0x0000001002001986 */ /* 0x0003e2000c101b0e */
[----:B---3--:R-:W-:-:S04]  /*11cd0*/  IADD3 R4, P1, R20, UR8, RZ ;  /* 0x0000000814047c10 */ /* 0x008fc8000ff3e0ff */
[----:B------:R-:W-:Y:S01]  /*11ce0*/  IADD3.X R5, R21, UR7, RZ, P1, !PT ;  /* 0x0000000715057c10 */ /* 0x000fe20008ffe4ff */
[----:B------:R-:W-:Y:S08]  /*11cf0*/  @!P0 BRA `(.L_x_233) ;  /* 0x0000007800348947 */ /* 0x000ff00003800000 */
[----:B------:R3:W-:Y:S01]  /*11d00*/  STG.E.64 desc[UR14][R4.64], R118 ;  /* 0x0000007604007986 */ /* 0x0007e2000c101b0e */
[----:B------:R-:W-:Y:S05]  /*11d10*/  BRA `(.L_x_233) ;  /* 0x00000078002c7947 */ /* 0x000fea0003800000 */
.L_x_18:
[----:B------:R-:W-:Y:S08]  /*11d20*/  BAR.SYNC.DEFER_BLOCKING 0x0 ;  /* 0x0000000000007b1d */ /* 0x000ff00000010000 */
[----:B------:R-:W4:Y:S01]  /*11d30*/  S2UR UR5, SR_CTAID.X ;  /* 0x00000000000579c3 */ /* 0x000f220000002500 */
[----:B------:R-:W-:Y:S01]  /*11d40*/  ULDC UR4, c[0x0][0x228] ;  /* 0x00008a0000047ab9 */ /* 0x000fe20000000800 */
[----:B------:R-:W-:Y:S01]  /*11d50*/  BSSY B1, `(.L_x_234) ;  /* 0x00001e7000017945 */ /* 0x000fe20003800000 */
[----:B------:R-:W-:-:S04]  /*11d60*/  DEPBAR.LE SB5, 0xe ;  /* 0x0000d3800000791a */ /* 0x000fc80000000000 */
[----:B------:R-:W-:Y:S04]  /*11d70*/  STS.128 [R95], R4 ;  /* 0x000000045f007388 */ /* 0x000fe80000000c00 */
[----:B------:R-:W-:Y:S01]  /*11d80*/  STS.128 [R95+0x40], R8 ;  /* 0x000040085f007388 */ /* 0x000fe20000000c00 */
[----:B----4-:R-:W-:Y:S01]  /*11d90*/  USHF.R.S32.HI UR4, URZ, UR4, UR5 ;  /* 0x000000043f047299 */ /* 0x010fe20008011405 */
[----:B------:R-:W-:-:S04]  /*11da0*/  DEPBAR.LE SB5, 0xc ;  /* 0x0000d3000000791a */ /* 0x000fc80000000000 */
[----:B------:R-:W-:Y:S01]  /*11db0*/  STS.128 [R95+0x80], R12 ;  /* 0x0000800c5f007388 */ /* 0x000fe20000000c00 */
[----:B------:R-:W-:-:S03]  /*11dc0*/  ULEA UR4, UR4, 0x80, 0x7 ;  /* 0x0000008004047891 */ /* 0x000fc6000f8e383f */
[----:B------:R-:W-:Y:S01]  /*11dd0*/  STS.128 [R95+0xc0], R16 ;  /* 0x0000c0105f007388 */ /* 0x000fe20000000c00 */
[----:B------:R-:W-:Y:S02]  /*11de0*/  BAR.SYNC.DEFER_BLOCKING 0x0 ;  /* 0x0000000000007b1d */ /* 0x000fe40000010000 */
[----:B------:R-:W-:-:S04]  /*11df0*/  ISETP.LT.AND P2, PT, R107, UR4, PT ;  /* 0x000000046b007c0c */ /* 0x000fc8000bf41270 */
[----:B---3--:R-:W3:Y:S04]  /*11e00*/  LDS.64 R82, [R104+UR8] ;  /* 0x0000000868527984 */ /* 0x008ee80008000a00 */
[----:B------:R-:W4:Y:S04]  /*11e10*/  LDS.64 R80, [R104+UR8+0x100] ;  /* 0x0001000868507984 */ /* 0x000f280008000a00 */
[----:B------:R-:W4:Y:S04]  /*11e20*/  LDS.64 R78, [R104+UR8+0x220] ;  /* 0x00022008684e7984 */ /* 0x000f280008000a00 */
[----:B------:R-:W4:Y:S04]  /*11e30*/  LDS.64 R76, [R104+UR8+0x320] ;  /* 0x00032008684c7984 */ /* 0x000f280008000a00 */
[----:B--2---:R-:W2:Y:S04]  /*11e40*/  LDS.64 R74, [R104+UR8+0x440] ;  /* 0x00044008684a7984 */ /* 0x004ea80008000a00 */
[----:B------:R-:W2:Y:S04]  /*11e50*/  LDS.64 R2, [R104+UR8+0x540] ;  /* 0x0005400868027984 */ /* 0x000ea80008000a00 */
[----:B-1----:R-:W1:Y:S04]  /*11e60*/  LDS.64 R72, [R104+UR8+0x660] ;  /* 0x0006600868487984 */ /* 0x002e680008000a00 */
[----:B------:R-:W1:Y:S01]  /*11e70*/  LDS.64 R70, [R104+UR8+0x760] ;  /* 0x0007600868467984 */ /* 0x000e620008000a00 */
[----:B---3--:R-:W-:-:S02]  /*11e80*/  DMUL R18, R82, R120 ;  /* 0x0000007852127228 */ /* 0x008fc40000000000 */
[-C--:B----4-:R-:W-:Y:S02]  /*11e90*/  DMUL R10, R80, R120.reuse ;  /* 0x00000078500a7228 */ /* 0x090fe40000000000 */
[-C--:B------:R-:W-:Y:S02]  /*11ea0*/  DMUL R8, R78, R120.reuse ;  /* 0x000000784e087228 */ /* 0x080fe40000000000 */
[-C--:B------:R-:W-:Y:S02]  /*11eb0*/  DMUL R6, R76, R120.reuse ;  /* 0x000000784c067228 */ /* 0x080fe40000000000 */
[-C--:B--2---:R-:W-:Y:S02]  /*11ec0*/  DMUL R4, R74, R120.reuse ;  /* 0x000000784a047228 */ /* 0x084fe40000000000 */
[-C--:B------:R-:W-:Y:S02]  /*11ed0*/  DMUL R2, R2, R120.reuse ;  /* 0x0000007802027228 */ /* 0x080fe40000000000 */
[----:B-1----:R-:W-:-:S02]  /*11ee0*/  DMUL R14, R72, R120 ;  /* 0x00000078480e7228 */ /* 0x002fc40000000000 */
[----:B------:R-:W-:Y:S01]  /*11ef0*/  DMUL R12, R70, R120 ;  /* 0x00000078460c7228 */ /* 0x000fe20000000000 */
        /* <DEDUP_REMOVED lines=20> */
[----:B------:R-:W-:-:S03]  /*12040*/  MOV R73, UR5 ;  /* 0x0000000500497c02 */ /* 0x000fc60008000f00 */
[-C--:B------:R-:W-:Y:S02]  /*12050*/  IMAD R17, R70, R71.reuse, RZ ;  /* 0x0000004746117224 */ /* 0x080fe400078e02ff */
[----:B------:R-:W-:-:S04]  /*12060*/  IMAD.WIDE.U32 R74, R16, R71, R74 ;  /* 0x00000047104a7225 */ /* 0x000fc800078e004a */
[----:B------:R-:W-:Y:S01]  /*12070*/  IMAD R16, R16, R73, R17 ;  /* 0x0000004910107224 */ /* 0x000fe200078e0211 */
[----:B------:R-:W-:Y:S01]  /*12080*/  MOV R70, R74 ;  /* 0x0000004a00467202 */ /* 0x000fe20000000f00 */
[----:B------:R-:W-:-:S03]  /*12090*/  IMAD.MOV.U32 R17, RZ, RZ, R97 ;  /* 0x000000ffff117224 */ /* 0x000fc600078e0061 */
[----:B------:R-:W-:Y:S01]  /*120a0*/  IADD3 R75, R75, R16, RZ ;  /* 0x000000104b4b7210 */ /* 0x000fe20007ffe0ff */
[----:B------:R-:W-:Y:S05]  /*120b0*/  BRA `(.L_x_238) ;  /* 0x00000000005c7947 */ /* 0x000fea0003800000 */
.L_x_237:
        /* <DEDUP_REMOVED lines=23> */
.L_x_238:
[----:B------:R-:W-:Y:S05]  /*12230*/  BSYNC B0 ;  /* 0x0000000000007941 */ /* 0x000fea0003800000 */
.L_x_236:
        /* <DEDUP_REMOVED lines=12> */
[----:B------:R-:W-:Y:S02]  /*12300*/  @P3 IMAD.MOV.U32 R74, RZ, RZ, R110 ;  /* 0x000000ffff4a3224 */ /* 0x000fe400078e006e */
[----:B------:R-:W-:Y:S01]  /*12310*/  @P3 IMAD.MOV.U32 R75, RZ, RZ, R111 ;  /* 0x000000ffff4b3224 */ /* 0x000fe200078e006f */
[----:B------:R-:W-:-:S04]  /*12320*/  ISETP.NE.U32.AND P0, PT, R73, RZ, PT ;  /* 0x000000ff4900720c */ /* 0x000fc80003f05070 */
[----:B------:R1:W-:Y:S09]  /*12330*/  @P3 STG.E.64 desc[UR14][R74.64], R18 ;  /* 0x000000124a003986 */ /* 0x0003f2000c101b0e */
[----:B------:R-:W-:Y:S05]  /*12340*/  @!P0 BRA `(.L_x_240) ;  /* 0x0000000000188947 */ /* 0x000fea0003800000 */
[----:B------:R-:W-:Y:S01]  /*12350*/  ULDC.64 UR4, c[0x0][0x2b0] ;  /* 0x0000ac0000047ab9 */ /* 0x000fe20000000a00 */
[----:B------:R-:W-:Y:S01]  /*12360*/  MOV R98, 0x123a0 ;  /* 0x000123a000627802 */ /* 0x000fe20000000f00 */
[----:B------:R-:W-:Y:S01]  /*12370*/  IMAD.U32 R102, RZ, RZ, UR4 ;  /* 0x00000004ff667e24 */ /* 0x000fe2000f8e00ff */
[----:B------:R-:W-:Y:S02]  /*12380*/  MOV R99, UR5 ;  /* 0x0000000500637c02 */ /* 0x000fe40008000f00 */
[----:B-1---5:R-:W-:Y:S05]  /*12390*/  CALL.REL.NOINC `($__internal_1_$__cuda_sm20_rem_u64) ;  /* 0x0000007800287944 */ /* 0x022fea0003c00000 */
[----:B------:R-:W-:Y:S05]  /*123a0*/  BRA `(.L_x_241) ;  /* 0x00000000004c7947 */ /* 0x000fea0003800000 */
.L_x_240:
        /* <DEDUP_REMOVED lines=19> */
.L_x_241:
[----:B------:R-:W-:Y:S05]  /*124e0*/  BSYNC B0 ;  /* 0x0000000000007941 */ /* 0x000fea0003800000 */
.L_x_239:
        /* <DEDUP_REMOVED lines=15> */
[----:B------:R-:W-:Y:S02]  /*125e0*/  @P4 IMAD.MOV.U32 R74, RZ, RZ, R110 ;  /* 0x000000ffff4a4224 */ /* 0x000fe400078e006e */
[----:B------:R-:W-:Y:S02]  /*125f0*/  @P4 IMAD.MOV.U32 R75, RZ, RZ, R111 ;  /* 0x000000ffff4b4224 */ /* 0x000fe400078e006f */
[----:B------:R-:W-:-:S03]  /*12600*/  IMAD.X R71, R17, 0x1, ~R69, P3 ;  /* 0x0000000111477824 */ /* 0x000fc600018e0e45 */
[----:B------:R1:W-:Y:S02]  /*12610*/  @P4 STG.E.64 desc[UR14][R74.64+0x100], R10 ;  /* 0x0001000a4a004986 */ /* 0x0003e4000c101b0e */
        /* <DEDUP_REMOVED lines=17> */
[----:B------:R-:W-:Y:S01]  /*12730*/  MOV R72, R74 ;  /* 0x0000004a00487202 */ /* 0x000fe20000000f00 */
[----:B------:R-:W-:Y:S02]  /*12740*/  IMAD.MOV.U32 R18, RZ, RZ, R97 ;  /* 0x000000ffff127224 */ /* 0x000fe400078e0061 */
[----:B------:R-:W-:-:S04]  /*12750*/  IMAD R10, R10, R73, R11 ;  /* 0x000000490a0a7224 */ /* 0x000fc800078e020b */
[----:B------:R-:W-:Y:S01]  /*12760*/  IMAD.IADD R11, R10, 0x1, R75 ;  /* 0x000000010a0b7824 */ /* 0x000fe200078e024b */
[----:B------:R-:W-:Y:S05]  /*12770*/  BRA `(.L_x_244) ;  /* 0x00000000005c7947 */ /* 0x000fea0003800000 */
.L_x_243:
[----:B------:R-:W-:Y:S01]  /*12780*/  ULDC UR4, c[0x0][0x2b0] ;  /* 0x0000ac0000047ab9 */ /* 0x000fe20000000800 */
[----:B------:R-:W-:Y:S01]  /*12790*/  IMAD.MOV.U32 R76, RZ, RZ, RZ ;  /* 0x000000ffff4c7224 */ /* 0x000fe200078e00ff */
[----:B------:R-:W-:-:S04]  /*127a0*/  MOV R19, UR4 ;  /* 0x0000000400137c02 */ /* 0x000fc80008000f00 */
[----:B-1----:R-:W1:Y:S01]  /*127b0*/  I2F.U32.RP R74, R19 ;  /* 0x00000013004a7306 */ /* 0x002e620000209000 */
        /* <DEDUP_REMOVED lines=19> */
.L_x_244:
[----:B------:R-:W-:Y:S05]  /*128f0*/  BSYNC B0 ;  /* 0x0000000000007941 */ /* 0x000fea0003800000 */
.L_x_242:
        /* <DEDUP_REMOVED lines=21> */
.L_x_246:
        /* <DEDUP_REMOVED lines=19> */
.L_x_247:
[----:B------:R-:W-:Y:S05]  /*12b80*/  BSYNC B0 ;  /* 0x0000000000007941 */ /* 0x000fea0003800000 */
.L_x_245:
        /* <DEDUP_REMOVED lines=14> */
[----:B------:R-:W-:Y:S02]  /*12c70*/  IMAD.U32 R17, RZ, RZ, UR4 ;  /* 0x00000004ff117e24 */ /* 0x000fe4000f8e00ff */
        /* <DEDUP_REMOVED lines=24> */
.L_x_249:
        /* <DEDUP_REMOVED lines=23> */
.L_x_250:
[----:B------:R-:W-:Y:S05]  /*12f70*/  BSYNC B0 ;  /* 0x0000000000007941 */ /* 0x000fea0003800000 */
.L_x_248:
        /* <DEDUP_REMOVED lines=21> */
.L_x_252:
        /* <DEDUP_REMOVED lines=19> */
.L_x_253:
[----:B------:R-:W-:Y:S05]  /*13200*/  BSYNC B0 ;  /* 0x0000000000007941 */ /* 0x000fea0003800000 */
.L_x_251:
        /* <DEDUP_REMOVED lines=39> */
.L_x_255:
        /* <DEDUP_REMOVED lines=23> */
.L_x_256:
[----:B------:R-:W-:Y:S05]  /*135f0*/  BSYNC B0 ;  /* 0x0000000000007941 */ /* 0x000fea0003800000 */
.L_x_254:
        /* <DEDUP_REMOVED lines=21> */
.L_x_258:
[----:B------:R-:W2:Y:S01]  /*13750*/  I2F.U32.RP R10, R7 ;  /* 0x00000007000a7306 */ /* 0x000ea20000209000 */
[----:B-1----:R-:W-:Y:S02]  /*13760*/  MOV R14, RZ ;  /* 0x000000ff000e7202 */ /* 0x002fe40000000f00 */
[----:B------:R-:W-:-:S05]  /*13770*/  MOV R107, RZ ;  /* 0x000000ff006b7202 */ /* 0x000fca0000000f00 */
[----:B--2---:R-:W1:Y:S02]  /*13780*/  MUFU.RCP R9, R10 ;  /* 0x0000000a00097308 */ /* 0x004e640000001000 */
        /* <DEDUP_REMOVED lines=15> */
.L_x_259:
[----:B------:R-:W-:Y:S05]  /*13880*/  BSYNC B0 ;  /* 0x0000000000007941 */ /* 0x000fea0003800000 */
.L_x_257:
        /* <DEDUP_REMOVED lines=9> */
.L_x_235:
[----:B------:R-:W-:Y:S01]  /*13920*/  ULDC.64 UR6, c[0x0][0x210] ;  /* 0x0000840000067ab9 */ /* 0x000fe20000000a00 */
[C---:B------:R-:W-:Y:S01]  /*13930*/  VIADD R16, R0.reuse, 0x20 ;  /* 0x0000002000107836 */ /* 0x040fe20000000000 */
[----:B------:R-:W-:Y:S01]  /*13940*/  ISETP.GE.AND P1, PT, R0, UR7, PT ;  /* 0x0000000700007c0c */ /* 0x000fe2000bf26270 */
[----:B------:R-:W-:Y:S02]  /*13950*/  ULDC.64 UR4, c[0x0][0x2b8] ;  /* 0x0000ae0000047ab9 */ /* 0x000fe40000000a00 */
[----:B------:R-:W-:Y:S01]  /*13960*/  UIADD3 UR9, UP0, UR4, 0x100, URZ ;  /* 0x0000010004097890 */ /* 0x000fe2000ff1e03f */
[----:B------:R-:W-:Y:S02]  /*13970*/  ISETP.LT.AND P3, PT, R90, UR6, !P1 ;  /* 0x000000065a007c0c */ /* 0x000fe4000cf61270 */
[----:B------:R-:W-:Y:S01]  /*13980*/  ISETP.GE.AND P0, PT, R16, UR7, PT ;  /* 0x0000000710007c0c */ /* 0x000fe2000bf06270 */
[----:B------:R-:W-:Y:S01]  /*13990*/  VIADD R16, R90, 0x1 ;  /* 0x000000015a107836 */ /* 0x000fe20000000000 */
[----:B------:R-:W-:-:S02]  /*139a0*/  UIADD3.X UR7, URZ, UR5, URZ, UP0, !UPT ;  /* 0x000000053f077290 */ /* 0x000fc400087fe43f */
[----:B------:R-:W-:Y:S02]  /*139b0*/  ISETP.LT.AND P6, PT, R90, UR6, !P0 ;  /* 0x000000065a007c0c */ /* 0x000fe4000c7c1270 */
[C---:B------:R-:W-:Y:S02]  /*139c0*/  ISETP.LT.AND P4, PT, R16.reuse, UR6, !P1 ;  /* 0x0000000610007c0c */ /* 0x040fe4000cf81270 */
[----:B------:R-:W-:Y:S01]  /*139d0*/  ISETP.LT.AND P5, PT, R16, UR6, !P0 ;  /* 0x0000000610007c0c */ /* 0x000fe2000c7a1270 */
[----:B------:R-:W-:Y:S02]  /*139e0*/  VIADD R16, R90, 0x2 ;  /* 0x000000025a107836 */ /* 0x000fe40000000000 */
[----:B------:R-:W-:Y:S02]  /*139f0*/  @P3 IMAD.MOV.U32 R74, RZ, RZ, R110 ;  /* 0x000000ffff4a3224 */ /* 0x000fe400078e006e */
[----:B------:R-:W-:-:S05]  /*13a00*/  @P3 IMAD.MOV.U32 R75, RZ, RZ, R111 ;  /* 0x000000ffff4b3224 */ /* 0x000fca00078e006f */
[----:B------:R1:W-:Y:S01]  /*13a10*/  @P3 STG.E.64 desc[UR14][R74.64], R18 ;  /* 0x000000124a003986 */ /* 0x0003e2000c101b0e */
[----:B------:R-:W-:-:S04]  /*13a20*/  IADD3 R70, P3, R110, UR4, RZ ;  /* 0x000000046e467c10 */ /* 0x000fc8000ff7e0ff */
[----:B------:R-:W-:Y:S02]  /*13a30*/  IADD3.X R71, R111, UR5, RZ, P3, !PT ;  /* 0x000000056f477c10 */ /* 0x000fe40009ffe4ff */
[----:B------:R-:W-:-:S04]  /*13a40*/  IADD3 R72, P3, R110, UR9, RZ ;  /* 0x000000096e487c10 */ /* 0x000fc8000ff7e0ff */
[----:B------:R-:W-:Y:S02]  /*13a50*/  IADD3.X R73, R111, UR7, RZ, P3, !PT ;  /* 0x000000076f497c10 */ /* 0x000fe40009ffe4ff */
[----:B------:R-:W-:Y:S01]  /*13a60*/  ISETP.LT.AND P3, PT, R16, UR6, !P0 ;  /* 0x0000000610007c0c */ /* 0x000fe2000c761270 */
[----:B-1----:R-:W-:Y:S02]  /*13a70*/  @P6 IMAD.MOV.U32 R18, RZ, RZ, R110 ;  /* 0x000000ffff126224 */ /* 0x002fe400078e006e */
[----:B------:R-:W-:-:S05]  /*13a80*/  @P6 IMAD.MOV.U32 R19, RZ, RZ, R111 ;  /* 0x000000ffff136224 */ /* 0x000fca00078e006f */
[----:B------:R1:W-:Y:S04]  /*13a90*/  @P6 STG.E.64 desc[UR14][R18.64+0x100], R10 ;  /* 0x0001000a12006986 */ /* 0x0003e8000c101b0e */
[----:B------:R2:W-:Y:S01]  /*13aa0*/  @P4 STG.E.64 desc[UR14][R70.64], R8 ;  /* 0x0000000846004986 */ /* 0x0005e2000c101b0e */
[----:B------:R-:W-:Y:S01]  /*13ab0*/  ISETP.LT.AND P4, PT, R16, UR6, !P1 ;  /* 0x0000000610007c0c */ /* 0x000fe2000cf81270 */
[----:B------:R-:W-:Y:S02]  /*13ac0*/  VIADD R16, R90, 0x3 ;  /* 0x000000035a107836 */ /* 0x000fe40000000000 */
[----:B------:R3:W-:Y:S03]  /*13ad0*/  @P5 STG.E.64 desc[UR14][R72.64], R6 ;  /* 0x0000000648005986 */ /* 0x0007e6000c101b0e */
[----:B------:R-:W-:-:S02]  /*13ae0*/  ISETP.LT.AND P1, PT, R16, UR6, !P1 ;  /* 0x0000000610007c0c */ /* 0x000fc4000cf21270 */
[----:B------:R-:W-:Y:S02]  /*13af0*/  ISETP.LT.AND P0, PT, R16, UR6, !P0 ;  /* 0x0000000610007c0c */ /* 0x000fe4000c701270 */
[C---:B-1----:R-:W-:Y:S02]  /*13b00*/  IADD3 R10, P6, R70.reuse, UR4, RZ ;  /* 0x00000004460a7c10 */ /* 0x042fe4000ffde0ff */
[----:B------:R-:W-:Y:S02]  /*13b10*/  IADD3 R18, P5, R70, UR9, RZ ;  /* 0x0000000946127c10 */ /* 0x000fe4000ffbe0ff */
[C---:B------:R-:W-:Y:S02]  /*13b20*/  IADD3.X R11, R71.reuse, UR5, RZ, P6, !PT ;  /* 0x00000005470b7c10 */ /* 0x040fe4000b7fe4ff */
[----:B------:R-:W-:Y:S02]  /*13b30*/  IADD3.X R19, R71, UR7, RZ, P5, !PT ;  /* 0x0000000747137c10 */ /* 0x000fe4000affe4ff */
[C---:B------:R-:W-:Y:S01]  /*13b40*/  IADD3 R16, P6, R10.reuse, UR4, RZ ;  /* 0x000000040a107c10 */ /* 0x040fe2000ffde0ff */
[----:B------:R3:W-:Y:S01]  /*13b50*/  @P4 STG.E.64 desc[UR14][R10.64], R4 ;  /* 0x000000040a004986 */ /* 0x0007e2000c101b0e */
[----:B--2---:R-:W-:-:S02]  /*13b60*/  IADD3 R8, P5, R10, UR9, RZ ;  /* 0x000000090a087c10 */ /* 0x004fc4000ffbe0ff */
[C---:B------:R-:W-:Y:S01]  /*13b70*/  IADD3.X R17, R11.reuse, UR5, RZ, P6, !PT ;  /* 0x000000050b117c10 */ /* 0x040fe2000b7fe4ff */
[----:B------:R3:W-:Y:S01]  /*13b80*/  @P3 STG.E.64 desc[UR14][R18.64], R2 ;  /* 0x0000000212003986 */ /* 0x0007e2000c101b0e */
[----:B------:R-:W-:-:S03]  /*13b90*/  IADD3.X R9, R11, UR7, RZ, P5, !PT ;  /* 0x000000070b097c10 */ /* 0x000fc6000affe4ff */
[----:B------:R3:W-:Y:S04]  /*13ba0*/  @P1 STG.E.64 desc[UR14][R16.64], R14 ;  /* 0x0000000e10001986 */ /* 0x0007e8000c101b0e */
[----:B------:R3:W-:Y:S02]  /*13bb0*/  @P0 STG.E.64 desc[UR14][R8.64], R12 ;  /* 0x0000000c08000986 */ /* 0x0007e4000c101b0e */
.L_x_260:
[----:B------:R-:W-:Y:S05]  /*13bc0*/  BSYNC B1 ;  /* 0x0000000000017941 */ /* 0x000fea0003800000 */
.L_x_234:
[----:B------:R-:W-:Y:S06]  /*13bd0*/  BAR.SYNC.DEFER_BLOCKING 0x0 ;  /* 0x0000000000007b1d */ /* 0x000fec0000010000 */
[----:B------:R-:W-:Y:S01]  /*13be0*/  ULDC.64 UR4, c[0x0][0x2d0] ;  /* 0x0000b40000047ab9 */ /* 0x000fe20000000a00 */
[----:B------:R-:W-:Y:S01]  /*13bf0*/  BSSY B1, `(.L_x_261) ;  /* 0x00001de000017945 */ /* 0x000fe20003800000 */
[----:B---3--:R-:W-:-:S04]  /*13c00*/  IADD3 R18, P0, R110, UR4, RZ ;  /* 0x000000046e127c10 */ /* 0x008fc8000ff1e0ff */
[----:B------:R-:W-:Y:S01]  /*13c10*/  IADD3.X R19, R111, UR5, RZ, P0, !PT ;  /* 0x000000056f137c10 */ /* 0x000fe200087fe4ff */
[----:B------:R-:W-:-:S04]  /*13c20*/  DEPBAR.LE SB5, 0x8 ;  /* 0x0000d2000000791a */ /* 0x000fc80000000000 */
[----:B------:R-:W-:Y:S04]  /*13c30*/  STS.128 [R95], R32 ;  /* 0x000000205f007388 */ /* 0x000fe80000000c00 */
[----:B------:R-:W-:Y:S04]  /*13c40*/  STS.128 [R95+0x40], R28 ;  /* 0x0000401c5f007388 */ /* 0x000fe80000000c00 */
[----:B------:R-:W-:Y:S04]  /*13c50*/  STS.128 [R95+0x80], R24 ;  /* 0x000080185f007388 */ /* 0x000fe80000000c00 */
[----:B------:R-:W-:Y:S01]  /*13c60*/  STS.128 [R95+0xc0], R20 ;  /* 0x0000c0145f007388 */ /* 0x000fe20000000c00 */
[----:B------:R-:W-:Y:S06]  /*13c70*/  BAR.SYNC.DEFER_BLOCKING 0x0 ;  /* 0x0000000000007b1d */ /* 0x000fec0000010000 */
[----:B------:R-:W2:Y:S04]  /*13c80*/  LDS.64 R16, [R104+UR8+0x100] ;  /* 0x0001000868107984 */ /* 0x000ea80008000a00 */
[----:B------:R-:W3:Y:S04]  /*13c90*/  LDS.64 R14, [R104+UR8+0x220] ;  /* 0x00022008680e7984 */ /* 0x000ee80008000a00 */
[----:B-1----:R-:W1:Y:S04]  /*13ca0*/  LDS.64 R12, [R104+UR8+0x320] ;  /* 0x00032008680c7984 */ /* 0x002e680008000a00 */
[----:B------:R-:W4:Y:S04]  /*13cb0*/  LDS.64 R10, [R104+UR8+0x440] ;  /* 0x00044008680a7984 */ /* 0x000f280008000a00 */
[----:B------:R-:W4:Y:S04]  /*13cc0*/  LDS.64 R8, [R104+UR8+0x540] ;  /* 0x0005400868087984 */ /* 0x000f280008000a00 */
[----:B------:R-:W4:Y:S04]  /*13cd0*/  LDS.64 R6, [R104+UR8+0x660] ;  /* 0x0006600868067984 */ /* 0x000f280008000a00 */
[----:B------:R-:W4:Y:S04]  /*13ce0*/  LDS.64 R4, [R104+UR8+0x760] ;  /* 0x0007600868047984 */ /* 0x000f280008000a00 */
[----:B------:R-:W4:Y:S01]  /*13cf0*/  LDS.64 R2, [R104+UR8] ;  /* 0x0000000868027984 */ /* 0x000f220008000a00 */
[----:B--2---:R-:W-:-:S02]  /*13d00*/  DMUL R16, R16, R120 ;  /* 0x0000007810107228 */ /* 0x004fc40000000000 */
[-C--:B---3--:R-:W-:Y:S02]  /*13d10*/  DMUL R14, R14, R120.reuse ;  /* 0x000000780e0e7228 */ /* 0x088fe40000000000 */
[-C--:B-1----:R-:W-:Y:S02]  /*13d20*/  DMUL R12, R12, R120.reuse ;  /* 0x000000780c0c7228 */ /* 0x082fe40000000000 */
[-C--:B----4-:R-:W-:Y:S02]  /*13d30*/  DMUL R10, R10, R120.reuse ;  /* 0x000000780a0a7228 */ /* 0x090fe40000000000 */
[-C--:B------:R-:W-:Y:S02]  /*13d40*/  DMUL R8, R8, R120.reuse ;  /* 0x0000007808087228 */ /* 0x080fe40000000000 */
[-C--:B------:R-:W-:Y:S02]  /*13d50*/  DMUL R6, R6, R120.reuse ;  /* 0x0000007806067228 */ /* 0x080fe40000000000 */
[----:B------:R-:W-:-:S02]  /*13d60*/  DMUL R4, R4, R120 ;  /* 0x0000007804047228 */ /* 0x000fc40000000000 */
[----:B------:R-:W-:Y:S01]  /*13d70*/  DMUL R24, R2, R120 ;  /* 0x0000007802187228 */ /* 0x000fe20000000000 */
[----:B------:R-:W-:Y:S01]  /*13d80*/  VIADD R2, R90, 0x8 ;  /* 0x000000085a027836 */ /* 0x000fe20000000000 */
[----:B------:R-:W-:Y:S09]  /*13d90*/  @!P2 BRA `(.L_x_262) ;  /* 0x000000180074a947 */ /* 0x000ff20003800000 */
        /* <DEDUP_REMOVED lines=27> */
.L_x_264:
        /* <DEDUP_REMOVED lines=13> */
[----:B------:R-:W-:Y:S01]  /*14020*/  IMAD R26, R21, R3, R22 ;  /* 0x00000003151a7224 */ /* 0x000fe200078e0216 */
[----:B------:R-:W-:-:S04]  /*14030*/  MOV R3, RZ ;  /* 0x000000ff00037202 */ /* 0x000fc80000000f00 */
        /* <DEDUP_REMOVED lines=8> */
.L_x_265:
[----:B------:R-:W-:Y:S05]  /*140c0*/  BSYNC B0 ;  /* 0x0000000000007941 */ /* 0x000fea0003800000 */
.L_x_263:
        /* <DEDUP_REMOVED lines=21> */
.L_x_267:
        /* <DEDUP_REMOVED lines=19> */
.L_x_268:
[----:B------:R-:W-:Y:S05]  /*14350*/  BSYNC B0 ;  /* 0x0000000000007941 */ /* 0x000fea0003800000 */
.L_x_266:
        /* <DEDUP_REMOVED lines=39> */
.L_x_270:
        /* <DEDUP_REMOVED lines=23> */
.L_x_271:
[----:B------:R-:W-:Y:S05]  /*14740*/  BSYNC B0 ;  /* 0x0000000000007941 */ /* 0x000fea0003800000 */
.L_x_269:
        /* <DEDUP_REMOVED lines=21> */
.L_x_273:
        /* <DEDUP_REMOVED lines=19> */
.L_x_274:
[----:B------:R-:W-:Y:S05]  /*149d0*/  BSYNC B0 ;  /* 0x0000000000007941 */ /* 0x000fea0003800000 */
.L_x_272:
        /* <DEDUP_REMOVED lines=39> */
.L_x_276:
        /* <DEDUP_REMOVED lines=23> */
.L_x_277:
[----:B------:R-:W-:Y:S05]  /*14dc0*/  BSYNC B0 ;  /* 0x0000000000007941 */ /* 0x000fea0003800000 */
.L_x_275:
        /* <DEDUP_REMOVED lines=21> */
.L_x_279:
        /* <DEDUP_REMOVED lines=19> */
.L_x_280:
[----:B------:R-:W-:Y:S05]  /*15050*/  BSYNC B0 ;  /* 0x0000000000007941 */ /* 0x000fea0003800000 */
.L_x_278:
        /* <DEDUP_REMOVED lines=39> */
.L_x_282:
        /* <DEDUP_REMOVED lines=23> */
.L_x_283:
[----:B------:R-:W-:Y:S05]  /*15440*/  BSYNC B0 ;  /* 0x0000000000007941 */ /* 0x000fea0003800000 */
.L_x_281:
        /* <DEDUP_REMOVED lines=21> */
.L_x_285:
        /* <DEDUP_REMOVED lines=19> */
.L_x_286:
[----:B------:R-:W-:Y:S05]  /*156d0*/  BSYNC B0 ;  /* 0x0000000000007941 */ /* 0x000fea0003800000 */
.L_x_284:
        /* <DEDUP_REMOVED lines=9> */
.L_x_262:
[----:B------:R-:W-:Y:S01]  /*15770*/  ULDC UR4, c[0x0][0x214] ;  /* 0x0000850000047ab9 */ /* 0x000fe20000000800 */
[C---:B------:R-:W-:Y:S01]  /*15780*/  VIADD R3, R0.reuse, 0x20 ;  /* 0x0000002000037836 */ /* 0x040fe20000000000 */
[----:B------:R-:W-:-:S04]  /*15790*/  ISETP.GE.AND P1, PT, R0, UR4, PT ;  /* 0x0000000400007c0c */ /* 0x000fc8000bf26270 */
[----:B------:R-:W-:Y:S01]  /*157a0*/  ISETP.GE.AND P0, PT, R3, UR4, PT ;  /* 0x0000000403007c0c */ /* 0x000fe2000bf06270 */
[----:B------:R-:W-:Y:S01]  /*157b0*/  ULDC.64 UR4, c[0x0][0x2b8] ;  /* 0x0000ae0000047ab9 */ /* 0x000fe20000000a00 */
[C---:B------:R-:W-:Y:S01]  /*157c0*/  ISETP.LT.AND P3, PT, R2.reuse, UR6, !P1 ;  /* 0x0000000602007c0c */ /* 0x040fe2000cf61270 */
[----:B------:R-:W-:Y:S01]  /*157d0*/  UIADD3 UR9, UP0, UR4, 0x100, URZ ;  /* 0x0000010004097890 */ /* 0x000fe2000ff1e03f */
[----:B------:R-:W-:Y:S01]  /*157e0*/  ISETP.LT.AND P6, PT, R2, UR6, !P0 ;  /* 0x0000000602007c0c */ /* 0x000fe2000c7c1270 */
[----:B------:R-:W-:Y:S02]  /*157f0*/  VIADD R2, R90, 0x9 ;  /* 0x000000095a027836 */ /* 0x000fe40000000000 */
[----:B------:R-:W-:-:S03]  /*15800*/  UIADD3.X UR7, URZ, UR5, URZ, UP0, !UPT ;  /* 0x000000053f077290 */ /* 0x000fc600087fe43f */
[C---:B------:R-:W-:Y:S02]  /*15810*/  ISETP.LT.AND P4, PT, R2.reuse, UR6, !P1 ;  /* 0x0000000602007c0c */ /* 0x040fe4000cf81270 */
[----:B------:R-:W-:Y:S01]  /*15820*/  ISETP.LT.AND P5, PT, R2, UR6, !P0 ;  /* 0x0000000602007c0c */ /* 0x000fe2000c7a1270 */
[----:B------:R-:W-:Y:S02]  /*15830*/  VIADD R2, R90, 0xa ;  /* 0x0000000a5a027836 */ /* 0x000fe40000000000 */
[----:B------:R1:W-:Y:S01]  /*15840*/  @P3 STG.E.64 desc[UR14][R18.64], R24 ;  /* 0x0000001812003986 */ /* 0x0003e2000c101b0e */
[----:B------:R-:W-:-:S03]  /*15850*/  IADD3 R20, P3, R18, UR4, RZ ;  /* 0x0000000412147c10 */ /* 0x000fc6000ff7e0ff */
[----:B------:R2:W-:Y:S01]  /*15860*/  @P6 STG.E.64 desc[UR14][R18.64+0x100], R16 ;  /* 0x0001001012006986 */ /* 0x0005e2000c101b0e */
[----:B------:R-:W-:Y:S02]  /*15870*/  IADD3.X R21, R19, UR5, RZ, P3, !PT ;  /* 0x0000000513157c10 */ /* 0x000fe40009ffe4ff */
[----:B------:R-:W-:-:S03]  /*15880*/  IADD3 R22, P3, R18, UR9, RZ ;  /* 0x0000000912167c10 */ /* 0x000fc6000ff7e0ff */
[----:B------:R3:W-:Y:S01]  /*15890*/  @P4 STG.E.64 desc[UR14][R20.64], R14 ;  /* 0x0000000e14004986 */ /* 0x0007e2000c101b0e */
[----:B------:R-:W-:Y:S02]  /*158a0*/  IADD3.X R23, R19, UR7, RZ, P3, !PT ;  /* 0x0000000713177c10 */ /* 0x000fe40009ffe4ff */
[C---:B------:R-:W-:Y:S02]  /*158b0*/  ISETP.LT.AND P4, PT, R2.reuse, UR6, !P1 ;  /* 0x0000000602007c0c */ /* 0x040fe4000cf81270 */
[----:B------:R-:W-:Y:S01]  /*158c0*/  ISETP.LT.AND P3, PT, R2, UR6, !P0 ;  /* 0x0000000602007c0c */ /* 0x000fe2000c761270 */
[----:B------:R-:W-:Y:S01]  /*158d0*/  VIADD R2, R90, 0xb ;  /* 0x0000000b5a027836 */ /* 0x000fe20000000000 */
[----:B------:R3:W-:Y:S04]  /*158e0*/  @P5 STG.E.64 desc[UR14][R22.64], R12 ;  /* 0x0000000c16005986 */ /* 0x0007e8000c101b0e */
[----:B------:R-:W-:-:S02]  /*158f0*/  ISETP.LT.AND P1, PT, R2, UR6, !P1 ;  /* 0x0000000602007c0c */ /* 0x000fc4000cf21270 */
[----:B------:R-:W-:Y:S02]  /*15900*/  ISETP.LT.AND P0, PT, R2, UR6, !P0 ;  /* 0x0000000602007c0c */ /* 0x000fe4000c701270 */
[C---:B-1----:R-:W-:Y:S02]  /*15910*/  IADD3 R24, P5, R20.reuse, UR9, RZ ;  /* 0x0000000914187c10 */ /* 0x042fe4000ffbe0ff */
[----:B--2---:R-:W-:Y:S02]  /*15920*/  IADD3 R16, P6, R20, UR4, RZ ;  /* 0x0000000414107c10 */ /* 0x004fe4000ffde0ff */
[C---:B------:R-:W-:Y:S02]  /*15930*/  IADD3.X R25, R21.reuse, UR7, RZ, P5, !PT ;  /* 0x0000000715197c10 */ /* 0x040fe4000affe4ff */
[----:B------:R-:W-:Y:S02]  /*15940*/  IADD3.X R17, R21, UR5, RZ, P6, !PT ;  /* 0x0000000515117c10 */ /* 0x000fe4000b7fe4ff */
[----:B---3--:R-:W-:-:S02]  /*15950*/  IADD3 R14, P6, R16, UR4, RZ ;  /* 0x00000004100e7c10 */ /* 0x008fc4000ffde0ff */
[----:B------:R-:W-:Y:S01]  /*15960*/  IADD3 R2, P5, R16, UR9, RZ ;  /* 0x0000000910027c10 */ /* 0x000fe2000ffbe0ff */
[----:B------:R2:W-:Y:S01]  /*15970*/  @P4 STG.E.64 desc[UR14][R16.64], R10 ;  /* 0x0000000a10004986 */ /* 0x0005e2000c101b0e */
[C---:B------:R-:W-:Y:S02]  /*15980*/  IADD3.X R15, R17.reuse, UR5, RZ, P6, !PT ;  /* 0x00000005110f7c10 */ /* 0x040fe4000b7fe4ff */
[----:B------:R-:W-:Y:S01]  /*15990*/  IADD3.X R3, R17, UR7, RZ, P5, !PT ;  /* 0x0000000711037c10 */ /* 0x000fe2000affe4ff */
[----:B------:R2:W-:Y:S04]  /*159a0*/  @P3 STG.E.64 desc[UR14][R24.64], R8 ;  /* 0x0000000818003986 */ /* 0x0005e8000c101b0e */
[----:B------:R2:W-:Y:S04]  /*159b0*/  @P1 STG.E.64 desc[UR14][R14.64], R6 ;  /* 0x000000060e001986 */ /* 0x0005e8000c101b0e */
[----:B------:R2:W-:Y:S02]  /*159c0*/  @P0 STG.E.64 desc[UR14][R2.64], R4 ;  /* 0x0000000402000986 */ /* 0x0005e4000c101b0e */
.L_x_287:
[----:B------:R-:W-:Y:S05]  /*159d0*/  BSYNC B1 ;  /* 0x0000000000017941 */ /* 0x000fea0003800000 */
.L_x_261:
[----:B------:R-:W-:Y:S01]  /*159e0*/  BAR.SYNC.DEFER_BLOCKING 0x0 ;  /* 0x0000000000007b1d */ /* 0x000fe20000010000 */
[----:B-12---:R-:W-:-:S05]  /*159f0*/  VIADD R2, R90, 0x10 ;  /* 0x000000105a027836 */ /* 0x006fca0000000000 */
[----:B------:R-:W-:Y:S01]  /*15a00*/  ULDC.64 UR4, c[0x0][0x2d0] ;  /* 0x0000b40000047ab9 */ /* 0x000fe20000000a00 */
[----:B------:R-:W-:Y:S01]  /*15a10*/  BSSY B1, `(.L_x_288) ;  /* 0x00001de000017945 */ /* 0x000fe20003800000 */
[----:B------:R-:W-:-:S04]  /*15a20*/  IADD3 R18, P0, R18, UR4, RZ ;  /* 0x0000000412127c10 */ /* 0x000fc8000ff1e0ff */
[----:B------:R-:W-:Y:S01]  /*15a30*/  IADD3.X R19, R19, UR5, RZ, P0, !PT ;  /* 0x0000000513137c10 */ /* 0x000fe200087fe4ff */
        /* <DEDUP_REMOVED lines=10> */
[----:B------:R-:W4:Y:S04]  /*15ae0*/  LDS.64 R12, [R104+UR8+0x320] ;  /* 0x00032008680c7984 */ /* 0x000f280008000a00 */
[----:B------:R-:W4:Y:S04]  /*15af0*/  LDS.64 R10, [R104+UR8+0x440] ;  /* 0x00044008680a7984 */ /* 0x000f280008000a00 */
[----:B------:R-:W4:Y:S04]  /*15b00*/  LDS.64 R8, [R104+UR8+0x540] ;  /* 0x0005400868087984 */ /* 0x000f280008000a00 */
[----:B------:R-:W4:Y:S04]  /*15b10*/  LDS.64 R6, [R104+UR8+0x660] ;  /* 0x0006600868067984 */ /* 0x000f280008000a00 */
[----:B------:R-:W4:Y:S01]  /*15b20*/  LDS.64 R4, [R104+UR8+0x760] ;  /* 0x0007600868047984 */ /* 0x000f220008000a00 */
[----:B-1----:R-:W-:-:S02]  /*15b30*/  DMUL R22, R22, R120 ;  /* 0x0000007816167228 */ /* 0x002fc40000000000 */
[-C--:B--2---:R-:W-:Y:S02]  /*15b40*/  DMUL R16, R16, R120.reuse ;  /* 0x0000007810107228 */ /* 0x084fe40000000000 */
[-C--:B---3--:R-:W-:Y:S02]  /*15b50*/  DMUL R14, R14, R120.reuse ;  /* 0x000000780e0e7228 */ /* 0x088fe40000000000 */
[-C--:B----4-:R-:W-:Y:S02]  /*15b60*/  DMUL R12, R12, R120.reuse ;  /* 0x000000780c0c7228 */ /* 0x090fe40000000000 */
[-C--:B------:R-:W-:Y:S02]  /*15b70*/  DMUL R10, R10, R120.reuse ;  /* 0x000000780a0a7228 */ /* 0x080fe40000000000 */
[-C--:B------:R-:W-:Y:S02]  /*15b80*/  DMUL R8, R8, R120.reuse ;  /* 0x0000007808087228 */ /* 0x080fe40000000000 */
[----:B------:R-:W-:-:S02]  /*15b90*/  DMUL R6, R6, R120 ;  /* 0x0000007806067228 */ /* 0x000fc40000000000 */
[----:B------:R-:W-:Y:S01]  /*15ba0*/  DMUL R4, R4, R120 ;  /* 0x0000007804047228 */ /* 0x000fe20000000000 */
        /* <DEDUP_REMOVED lines=28> */
.L_x_291:
        /* <DEDUP_REMOVED lines=23> */
.L_x_292:
[----:B------:R-:W-:Y:S05]  /*15ee0*/  BSYNC B0 ;  /* 0x0000000000007941 */ /* 0x000fea0003800000 */
.L_x_290:
        /* <DEDUP_REMOVED lines=21> */
.L_x_294:
        /* <DEDUP_REMOVED lines=19> */
.L_x_295:
[----:B------:R-:W-:Y:S05]  /*16170*/  BSYNC B0 ;  /* 0x0000000000007941 */ /* 0x000fea0003800000 */
.L_x_293:
        /* <DEDUP_REMOVED lines=39> */
.L_x_297:
        /* <DEDUP_REMOVED lines=23> */
.L_x_298:
[----:B------:R-:W-:Y:S05]  /*16560*/  BSYNC B0 ;  /* 0x0000000000007941 */ /* 0x000fea0003800000 */
.L_x_296:
        /* <DEDUP_REMOVED lines=21> */
.L_x_300:
        /* <DEDUP_REMOVED lines=19> */
.L_x_301:
[----:B------:R-:W-:Y:S05]  /*167f0*/  BSYNC B0 ;  /* 0x0000000000007941 */ /* 0x000fea0003800000 */
.L_x_299:
        /* <DEDUP_REMOVED lines=39> */
.L_x_303:
        /* <DEDUP_REMOVED lines=23> */
.L_x_304:
[----:B------:R-:W-:Y:S05]  /*16be0*/  BSYNC B0 ;  /* 0x0000000000007941 */ /* 0x000fea0003800000 */
.L_x_302:
        /* <DEDUP_REMOVED lines=21> */
.L_x_306:
        /* <DEDUP_REMOVED lines=19> */
.L_x_307:
[----:B------:R-:W-:Y:S05]  /*16e70*/  BSYNC B0 ;  /* 0x0000000000007941 */ /* 0x000fea0003800000 */
.L_x_305:
        /* <DEDUP_REMOVED lines=39> */
.L_x_309:
        /* <DEDUP_REMOVED lines=23> */
.L_x_310:
[----:B------:R-:W-:Y:S05]  /*17260*/  BSYNC B0 ;  /* 0x0000000000007941 */ /* 0x000fea0003800000 */
.L_x_308:
        /* <DEDUP_REMOVED lines=21> */
.L_x_312:
        /* <DEDUP_REMOVED lines=19> */
.L_x_313:
[----:B------:R-:W-:Y:S05]  /*174f0*/  BSYNC B0 ;  /* 0x0000000000007941 */ /* 0x000fea0003800000 */
.L_x_311:
        /* <DEDUP_REMOVED lines=9> */
.L_x_289:
        /* <DEDUP_REMOVED lines=38> */
.L_x_314:
[----:B------:R-:W-:Y:S05]  /*177f0*/  BSYNC B1 ;  /* 0x0000000000017941 */ /* 0x000fea0003800000 */
.L_x_288:
[----:B------:R-:W-:Y:S06]  /*17800*/  BAR.SYNC.DEFER_BLOCKING 0x0 ;  /* 0x0000000000007b1d */ /* 0x000fec0000010000 */
[----:B------:R-:W-:Y:S02]  /*17810*/  ULDC.64 UR4, c[0x0][0x2d0] ;  /* 0x0000b40000047ab9 */ /* 0x000fe40000000a00 */
[----:B--2---:R-:W-:-:S04]  /*17820*/  IADD3 R16, P0, R18, UR4, RZ ;  /* 0x0000000412107c10 */ /* 0x004fc8000ff1e0ff */
[----:B------:R-:W-:Y:S01]  /*17830*/  IADD3.X R17, R19, UR5, RZ, P0, !PT ;  /* 0x0000000513117c10 */ /* 0x000fe200087fe4ff */
[----:B-----5:R-:W-:Y:S04]  /*17840*/  STS.128 [R95], R64 ;  /* 0x000000405f007388 */ /* 0x020fe80000000c00 */
[----:B------:R-:W-:Y:S04]  /*17850*/  STS.128 [R95+0x40], R60 ;  /* 0x0000403c5f007388 */ /* 0x000fe80000000c00 */
[----:B------:R-:W-:Y:S04]  /*17860*/  STS.128 [R95+0x80], R56 ;  /* 0x000080385f007388 */ /* 0x000fe80000000c00 */
[----:B------:R-:W-:Y:S01]  /*17870*/  STS.128 [R95+0xc0], R52 ;  /* 0x0000c0345f007388 */ /* 0x000fe20000000c00 */
[----:B------:R-:W-:Y:S06]  /*17880*/  BAR.SYNC.DEFER_BLOCKING 0x0 ;  /* 0x0000000000007b1d */ /* 0x000fec0000010000 */
[----:B------:R-:W2:Y:S04]  /*17890*/  LDS.64 R20, [R104+UR8] ;  /* 0x0000000868147984 */ /* 0x000ea80008000a00 */
[----:B------:R-:W3:Y:S04]  /*178a0*/  LDS.64 R14, [R104+UR8+0x100] ;  /* 0x00010008680e7984 */ /* 0x000ee80008000a00 */
[----:B------:R-:W4:Y:S04]  /*178b0*/  LDS.64 R12, [R104+UR8+0x220] ;  /* 0x00022008680c7984 */ /* 0x000f280008000a00 */
[----:B------:R-:W4:Y:S04]  /*178c0*/  LDS.64 R10, [R104+UR8+0x320] ;  /* 0x00032008680a7984 */ /* 0x000f280008000a00 */
[----:B------:R-:W4:Y:S04]  /*178d0*/  LDS.64 R8, [R104+UR8+0x440] ;  /* 0x0004400868087984 */ /* 0x000f280008000a00 */
[----:B------:R-:W4:Y:S04]  /*178e0*/  LDS.64 R6, [R104+UR8+0x540] ;  /* 0x0005400868067984 */ /* 0x000f280008000a00 */
[----:B-1----:R-:W1:Y:S04]  /*178f0*/  LDS.64 R4, [R104+UR8+0x660] ;  /* 0x0006600868047984 */ /* 0x002e680008000a00 */
[----:B------:R-:W1:Y:S01]  /*17900*/  LDS.64 R2, [R104+UR8+0x760] ;  /* 0x0007600868027984 */ /* 0x000e620008000a00 */
[----:B--2---:R-:W-:-:S02]  /*17910*/  DMUL R20, R20, R120 ;  /* 0x0000007814147228 */ /* 0x004fc40000000000 */
[-C--:B---3--:R-:W-:Y:S02]  /*17920*/  DMUL R14, R14, R120.reuse ;  /* 0x000000780e0e7228 */ /* 0x088fe40000000000 */
[-C--:B----4-:R-:W-:Y:S02]  /*17930*/  DMUL R12, R12, R120.reuse ;  /* 0x000000780c0c7228 */ /* 0x090fe40000000000 */
[-C--:B------:R-:W-:Y:S02]  /*17940*/  DMUL R10, R10, R120.reuse ;  /* 0x000000780a0a7228 */ /* 0x080fe40000000000 */
[-C--:B------:R-:W-:Y:S02]  /*17950*/  DMUL R8, R8, R120.reuse ;  /* 0x0000007808087228 */ /* 0x080fe40000000000 */
[-C--:B------:R-:W-:Y:S02]  /*17960*/  DMUL R6, R6, R120.reuse ;  /* 0x0000007806067228 */ /* 0x080fe40000000000 */
[----:B-1----:R-:W-:-:S02]  /*17970*/  DMUL R4, R4, R120 ;  /* 0x0000007804047228 */ /* 0x002fc40000000000 */
        /* <DEDUP_REMOVED lines=30> */
.L_x_317:
        /* <DEDUP_REMOVED lines=23> */
.L_x_318:
[----:B------:R-:W-:Y:S05]  /*17cd0*/  BSYNC B0 ;  /* 0x0000000000007941 */ /* 0x000fea0003800000 */
.L_x_316:
        /* <DEDUP_REMOVED lines=21> */
.L_x_320:
        /* <DEDUP_REMOVED lines=19> */
.L_x_321:
[----:B------:R-:W-:Y:S05]  /*17f60*/  BSYNC B0 ;  /* 0x0000000000007941 */ /* 0x000fea0003800000 */
.L_x_319:
[----:B------:R-:W-:Y:S01]  /*17f70*/  VIADD R0, R0, 0x20 ;  /* 0x0000002000007836 */ /* 0x000fe20000000000 */
[----:B------:R-:W-:Y:S01]  /*17f80*/  ULDC.64 UR4, c[0x0][0x210] ;  /* 0x0000840000047ab9 */ /* 0x000fe20000000a00 */
[--C-:B------:R-:W-:Y:S01]  /*17f90*/  SHF.R.U64 R19, R106, 0x3, R107.reuse ;  /* 0x000000036a137819 */ /* 0x100fe2000000126b */
[----:B------:R-:W-:Y:S02]  /*17fa0*/  BSSY B0, `(.L_x_322) ;  /* 0x000003b000007945 */ /* 0x000fe40003800000 */
[----:B------:R-:W-:Y:S02]  /*17fb0*/  ISETP.GE.AND P0, PT, R0, UR5, PT ;  /* 0x0000000500007c0c */ /* 0x000fe4000bf06270 */
[----:B------:R-:W-:Y:S02]  /*17fc0*/  SHF.R.U32.HI R0, RZ, 0x3, R107 ;  /* 0x00000003ff007819 */ /* 0x000fe4000001166b */
        /* <DEDUP_REMOVED lines=33> */
.L_x_323:
        /* <DEDUP_REMOVED lines=23> */
.L_x_324:
[----:B------:R-:W-:Y:S05]  /*18350*/  BSYNC B0 ;  /* 0x0000000000007941 */ /* 0x000fea0003800000 */
.L_x_322:
        /* <DEDUP_REMOVED lines=21> */
.L_x_326:
        /* <DEDUP_REMOVED lines=19> */
.L_x_327:
[----:B------:R-:W-:Y:S05]  /*185e0*/  BSYNC B0 ;  /* 0x0000000000007941 */ /* 0x000fea0003800000 */
.L_x_325:
        /* <DEDUP_REMOVED lines=37> */
.L_x_329:
        /* <DEDUP_REMOVED lines=23> */
.L_x_330:
[----:B------:R-:W-:Y:S05]  /*189b0*/  BSYNC B0 ;  /* 0x0000000000007941 */ /* 0x000fea0003800000 */
.L_x_328:
        /* <DEDUP_REMOVED lines=21> */
.L_x_332:
        /* <DEDUP_REMOVED lines=19> */
.L_x_333:
[----:B------:R-:W-:Y:S05]  /*18c40*/  BSYNC B0 ;  /* 0x0000000000007941 */ /* 0x000fea0003800000 */
.L_x_331:
        /* <DEDUP_REMOVED lines=37> */
.L_x_335:
        /* <DEDUP_REMOVED lines=23> */
.L_x_336:
[----:B------:R-:W-:Y:S05]  /*19010*/  BSYNC B0 ;  /* 0x0000000000007941 */ /* 0x000fea0003800000 */
.L_x_334:
        /* <DEDUP_REMOVED lines=22> */
.L_x_338:
[----:B-1----:R-:W1:Y:S01]  /*19180*/  I2F.U32.RP R5, R7 ;  /* 0x0000000700057306 */ /* 0x002e620000209000 */
[----:B------:R-:W-:-:S07]  /*19190*/  MOV R107, RZ ;  /* 0x000000ff006b7202 */ /* 0x000fce0000000f00 */
[----:B-1----:R-:W1:Y:S02]  /*191a0*/  MUFU.RCP R8, R5 ;  /* 0x0000000500087308 */ /* 0x002e640000001000 */
[----:B-1----:R-:W-:-:S06]  /*191b0*/  VIADD R8, R8, 0xffffffe ;  /* 0x0ffffffe08087836 */ /* 0x002fcc0000000000 */
[----:B------:R-:W1:Y:S02]  /*191c0*/  F2I.FTZ.U32.TRUNC.NTZ R9, R8 ;  /* 0x0000000800097305 */ /* 0x000e64000021f000 */
[----:B-1----:R-:W-:Y:S01]  /*191d0*/  IMAD.MOV R4, RZ, RZ, -R9 ;  /* 0x000000ffff047224 */ /* 0x002fe200078e0a09 */
[----:B------:R-:W-:-:S03]  /*191e0*/  MOV R8, RZ ;  /* 0x000000ff00087202 */ /* 0x000fc60000000f00 */
        /* <DEDUP_REMOVED lines=12> */
.L_x_339:
[----:B------:R-:W-:Y:S05]  /*192b0*/  BSYNC B0 ;  /* 0x0000000000007941 */ /* 0x000fea0003800000 */
.L_x_337:
[--C-:B------:R-:W-:Y:S02]  /*192c0*/  SHF.R.U64 R7, R106, 0x3, R107.reuse ;  /* 0x000000036a077819 */ /* 0x100fe4000000126b */
[----:B------:R-:W-:Y:S02]  /*192d0*/  SHF.R.U32.HI R5, RZ, 0x3, R107 ;  /* 0x00000003ff057819 */ /* 0x000fe4000001166b */
[----:B------:R-:W-:-:S04]  /*192e0*/  ISETP.LE.U32.AND P1, PT, R0, R7, PT ;  /* 0x000000070000720c */ /* 0x000fc80003f23070 */
[----:B------:R-:W-:-:S13]  /*192f0*/  ISETP.LE.U32.AND.EX P0, PT, R6, R5, P0, P1 ;  /* 0x000000050600720c */ /* 0x000fda0000703110 */
[----:B------:R-:W-:Y:S05]  /*19300*/  @!P0 BRA `(.L_x_233) ;  /* 0x0000000000b08947 */ /* 0x000fea0003800000 */
[----:B------:R1:W-:Y:S01]  /*19310*/  STG.E.64 desc[UR14][R2.64+0x100], R120 ;  /* 0x0001007802007986 */ /* 0x0003e2000c101b0e */
[----:B------:R-:W-:Y:S05]  /*19320*/  BRA `(.L_x_233) ;  /* 0x0000000000a87947 */ /* 0x000fea0003800000 */
.L_x_315:
[----:B------:R-:W-:Y:S01]  /*19330*/  ULDC UR4, c[0x0][0x214] ;  /* 0x0000850000047ab9 */ /* 0x000fe20000000800 */
[C---:B------:R-:W-:Y:S01]  /*19340*/  VIADD R3, R0.reuse, 0x20 ;  /* 0x0000002000037836 */ /* 0x040fe20000000000 */
[----:B------:R-:W-:Y:S01]  /*19350*/  ISETP.GE.AND P0, PT, R0, UR4, PT ;  /* 0x0000000400007c0c */ /* 0x000fe2000bf06270 */
[----:B------:R-:W-:-:S03]  /*19360*/  VIADD R0, R90, 0x19 ;  /* 0x000000195a007836 */ /* 0x000fc60000000000 */
[----:B------:R-:W-:Y:S02]  /*19370*/  ISETP.LT.AND P2, PT, R2, UR6, !P0 ;  /* 0x0000000602007c0c */ /* 0x000fe4000c741270 */
[----:B------:R-:W-:Y:S01]  /*19380*/  ISETP.GE.AND P5, PT, R3, UR4, PT ;  /* 0x0000000403007c0c */ /* 0x000fe2000bfa6270 */
[----:B------:R-:W-:Y:S01]  /*19390*/  ULDC.64 UR4, c[0x0][0x2b8] ;  /* 0x0000ae0000047ab9 */ /* 0x000fe20000000a00 */
[----:B------:R-:W-:Y:S01]  /*193a0*/  ISETP.LT.AND P4, PT, R0, UR6, !P0 ;  /* 0x0000000600007c0c */ /* 0x000fe2000c781270 */
[----:B------:R-:W-:Y:S01]  /*193b0*/  UIADD3 UR8, UP0, UR4, 0x100, URZ ;  /* 0x0000010004087890 */ /* 0x000fe2000ff1e03f */
[----:B------:R-:W-:Y:S02]  /*193c0*/  ISETP.LT.AND P1, PT, R2, UR6, !P5 ;  /* 0x0000000602007c0c */ /* 0x000fe4000ef21270 */
[----:B------:R-:W-:Y:S01]  /*193d0*/  ISETP.LT.AND P3, PT, R0, UR6, !P5 ;  /* 0x0000000600007c0c */ /* 0x000fe2000ef61270 */
[C---:B------:R-:W-:Y:S01]  /*193e0*/  VIADD R0, R90.reuse, 0x1a ;  /* 0x0000001a5a007836 */ /* 0x040fe20000000000 */
[----:B------:R-:W-:Y:S01]  /*193f0*/  UIADD3.X UR7, URZ, UR5, URZ, UP0, !UPT ;  /* 0x000000053f077290 */ /* 0x000fe200087fe43f */
[----:B------:R-:W-:-:S02]  /*19400*/  VIADD R90, R90, 0x1b ;  /* 0x0000001b5a5a7836 */ /* 0x000fc40000000000 */
[----:B------:R-:W-:Y:S02]  /*19410*/  @P2 IMAD.MOV.U32 R2, RZ, RZ, R16 ;  /* 0x000000ffff022224 */ /* 0x000fe400078e0010 */
[----:B------:R-:W-:-:S05]  /*19420*/  @P2 IMAD.MOV.U32 R3, RZ, RZ, R17 ;  /* 0x000000ffff032224 */ /* 0x000fca00078e0011 */
[----:B------:R1:W-:Y:S01]  /*19430*/  @P2 STG.E.64 desc[UR14][R2.64], R20 ;  /* 0x0000001402002986 */ /* 0x0003e2000c101b0e */
[----:B------:R-:W-:Y:S02]  /*19440*/  ISETP.LT.AND P2, PT, R0, UR6, !P0 ;  /* 0x0000000600007c0c */ /* 0x000fe4000c741270 */
[----:B------:R-:W-:Y:S01]  /*19450*/  ISETP.LT.AND P0, PT, R90, UR6, !P0 ;  /* 0x000000065a007c0c */ /* 0x000fe2000c701270 */
[----:B-1----:R-:W-:Y:S02]  /*19460*/  @P1 IMAD.MOV.U32 R2, RZ, RZ, R16 ;  /* 0x000000ffff021224 */ /* 0x002fe400078e0010 */
[----:B------:R-:W-:-:S05]  /*19470*/  @P1 IMAD.MOV.U32 R3, RZ, RZ, R17 ;  /* 0x000000ffff031224 */ /* 0x000fca00078e0011 */
[----:B------:R1:W-:Y:S01]  /*19480*/  @P1 STG.E.64 desc[UR14][R2.64+0x100], R14 ;  /* 0x0001000e02001986 */ /* 0x0003e2000c101b0e */
[C---:B------:R-:W-:Y:S02]  /*19490*/  IADD3 R18, P1, R16.reuse, UR4, RZ ;  /* 0x0000000410127c10 */ /* 0x040fe4000ff3e0ff */
[----:B------:R-:W-:Y:S02]  /*194a0*/  IADD3 R16, P6, R16, UR8, RZ ;  /* 0x0000000810107c10 */ /* 0x000fe4000ffde0ff */
[C---:B------:R-:W-:Y:S02]  /*194b0*/  IADD3.X R19, R17.reuse, UR5, RZ, P1, !PT ;  /* 0x0000000511137c10 */ /* 0x040fe40008ffe4ff */
[----:B------:R-:W-:Y:S02]  /*194c0*/  ISETP.LT.AND P1, PT, R0, UR6, !P5 ;  /* 0x0000000600007c0c */ /* 0x000fe4000ef21270 */
[----:B------:R-:W-:Y:S01]  /*194d0*/  IADD3.X R17, R17, UR7, RZ, P6, !PT ;  /* 0x0000000711117c10 */ /* 0x000fe2000b7fe4ff */
[----:B------:R2:W-:Y:S01]  /*194e0*/  @P4 STG.E.64 desc[UR14][R18.64], R12 ;  /* 0x0000000c12004986 */ /* 0x0005e2000c101b0e */
[----:B------:R-:W-:-:S02]  /*194f0*/  ISETP.LT.AND P5, PT, R90, UR6, !P5 ;  /* 0x000000065a007c0c */ /* 0x000fc4000efa1270 */
[C---:B------:R-:W-:Y:S01]  /*19500*/  IADD3 R22, P6, R18.reuse, UR8, RZ ;  /* 0x0000000812167c10 */ /* 0x040fe2000ffde0ff */
[----:B------:R2:W-:Y:S03]  /*19510*/  @P3 STG.E.64 desc[UR14][R16.64], R10 ;  /* 0x0000000a10003986 */ /* 0x0005e6000c101b0e */
[----:B------:R-:W-:Y:S02]  /*19520*/  IADD3.X R23, R19, UR7, RZ, P6, !PT ;  /* 0x0000000713177c10 */ /* 0x000fe4000b7fe4ff */
[----:B-1----:R-:W-:-:S04]  /*19530*/  IADD3 R2, P4, R18, UR4, RZ ;  /* 0x0000000412027c10 */ /* 0x002fc8000ff9e0ff */
        /* <DEDUP_REMOVED lines=9> */
.L_x_233:
[----:B------:R-:W-:Y:S05]  /*195d0*/  BSYNC B2 ;  /* 0x0000000000027941 */ /* 0x000fea0003800000 */
.L_x_17:
[----:B-12---:R-:W1:Y:S08]  /*195e0*/  LDC R2, c[0x0][0x224] ;  /* 0x00008900ff027b82 */ /* 0x006e700000000800 */
[----:B------:R-:W2:Y:S01]  /*195f0*/  LDC R0, c[0x0][0x320] ;  /* 0x0000c800ff007b82 */ /* 0x000ea20000000800 */
[----:B-1----:R-:W-:-:S04]  /*19600*/  ISETP.GT.AND P0, PT, R2, 0x1, PT ;  /* 0x000000010200780c */ /* 0x002fc80003f04270 */
[----:B--2---:R-:W-:-:S13]  /*19610*/  ISETP.EQ.AND P0, PT, R0, RZ, P0 ;  /* 0x000000ff0000720c */ /* 0x004fda0000702270 */
[----:B------:R-:W-:Y:S05]  /*19620*/  @!P0 EXIT ;  /* 0x000000000000894d */ /* 0x000fea0003800000 */
[----:B------:R-:W1:Y:S01]  /*19630*/  S2R R0, SR_TID.X ;  /* 0x0000000000007919 */ /* 0x000e620000002100 */
[----:B------:R-:W-:Y:S01]  /*19640*/  VIADD R3, R100, 0x1 ;  /* 0x0000000164037836 */ /* 0x000fe20000000000 */
[----:B------:R-:W-:Y:S04]  /*19650*/  BAR.SYNC.DEFER_BLOCKING 0x0 ;  /* 0x0000000000007b1d */ /* 0x000fe80000010000 */
[----:B------:R-:W-:-:S04]  /*19660*/  ISETP.NE.AND P1, PT, R3, R2, PT ;  /* 0x000000020300720c */ /* 0x000fc80003f25270 */
[----:B------:R-:W-:Y:S02]  /*19670*/  SEL R2, R3, RZ, P1 ;  /* 0x000000ff03027207 */ /* 0x000fe40000800000 */
[----:B-1----:R-:W-:-:S13]  /*19680*/  ISETP.GT.AND P0, PT, R0, RZ, PT ;  /* 0x000000ff0000720c */ /* 0x002fda0003f04270 */
[----:B------:R-:W-:Y:S05]  /*19690*/  @P0 EXIT ;  /* 0x000000000000094d */ /* 0x000fea0003800000 */
[----:B------:R-:W1:Y:S01]  /*196a0*/  S2R R3, SR_CTAID.Y ;  /* 0x0000000000037919 */ /* 0x000e620000002600 */
[----:B------:R-:W2:Y:S01]  /*196b0*/  S2UR UR6, SR_CTAID.X ;  /* 0x00000000000679c3 */ /* 0x000ea20000002500 */
[----:B------:R-:W-:Y:S01]  /*196c0*/  ULDC UR5, c[0x0][0x228] ;  /* 0x00008a0000057ab9 */ /* 0x000fe20000000800 */
[----:B------:R-:W-:Y:S02]  /*196d0*/  UMOV UR4, 0xffffffff ;  /* 0xffffffff00047882 */ /* 0x000fe40000000000 */
[----:B------:R-:W-:-:S04]  /*196e0*/  USHF.L.U32 UR4, UR4, UR5, URZ ;  /* 0x0000000504047299 */ /* 0x000fc8000800063f */
[----:B------:R-:W4:Y:S08]  /*196f0*/  LDC R0, c[0x0][0x21c] ;  /* 0x00008700ff007b82 */ /* 0x000f300000000800 */
[----:B---3--:R-:W3:Y:S01]  /*19700*/  LDC.64 R4, c[0x0][0x370] ;  /* 0x0000dc00ff047b82 */ /* 0x008ee20000000a00 */
[----:B--2---:R-:W-:Y:S01]  /*19710*/  ULOP3.LUT UR4, UR6, UR4, URZ, 0x30, !UPT ;  /* 0x0000000406047292 */ /* 0x004fe2000f8e303f */
[----:B-1----:R-:W-:Y:S01]  /*19720*/  SHF.L.U32 R3, R3, UR5, RZ ;  /* 0x0000000503037c19 */ /* 0x002fe200080006ff */
[----:B------:R-:W-:-:S04]  /*19730*/  USHF.R.S32.HI UR5, URZ, UR5, UR6 ;  /* 0x000000053f057299 */ /* 0x000fc80008011406 */
[----:B------:R-:W-:-:S05]  /*19740*/  IADD3 R3, R3, UR4, RZ ;  /* 0x0000000403037c10 */ /* 0x000fca000fffe0ff */
[----:B----4-:R-:W-:-:S04]  /*19750*/  IMAD R3, R3, R0, UR5 ;  /* 0x0000000503037e24 */ /* 0x010fc8000f8e0200 */
[----:B---3--:R-:W-:Y:S01]  /*19760*/  IMAD.WIDE R4, R3, 0x4, R4 ;  /* 0x0000000403047825 */ /* 0x008fe200078e0204 */
[----:B------:R-:W-:Y:S01]  /*19770*/  @!PT LDS RZ, [RZ] ;  /* 0x00000000fffff984 */ /* 0x000fe20000000800 */
[----:B------:R-:W-:Y:S01]  /*19780*/  @!PT LDS RZ, [RZ] ;  /* 0x00000000fffff984 */ /* 0x000fe20000000800 */
[----:B------:R-:W-:Y:S01]  /*19790*/  @!PT LDS RZ, [RZ] ;  /* 0x00000000fffff984 */ /* 0x000fe20000000800 */
[----:B------:R-:W-:Y:S01]  /*197a0*/  @!PT LDS RZ, [RZ] ;  /* 0x00000000fffff984 */ /* 0x000fe20000000800 */
[----:B------:R-:W-:Y:S06]  /*197b0*/  MEMBAR.ALL.GPU ;  /* 0x0000000000007992 */ /* 0x000fec000000a000 */
[----:B------:R-:W-:-:S00]  /*197c0*/  ERRBAR ;  /* 0x00000000000079ab */ /* 0x000fc00000000000 */
[----:B------:R-:W-:Y:S06]  /*197d0*/  CGAERRBAR ;  /* 0x00000000000075ab */ /* 0x000fec0000000000 */
[----:B------:R-:W-:Y:S01]  /*197e0*/  STG.E.STRONG.GPU desc[UR14][R4.64], R2 ;  /* 0x0000000204007986 */ /* 0x000fe2000c10f90e */
[----:B------:R-:W-:Y:S05]  /*197f0*/  EXIT ;  /* 0x000000000000794d */ /* 0x000fea0003800000 */
        .weak           $__internal_0_$__cuda_sm20_div_u64
        .type           $__internal_0_$__cuda_sm20_div_u64,@function
        .size           $__internal_0_$__cuda_sm20_div_u64,($__internal_1_$__cuda_sm20_rem_u64 - $__internal_0_$__cuda_sm20_div_u64)
$__internal_0_$__cuda_sm20_div_u64:
[----:B------:R-:W-:-:S04]  /*19800*/  IMAD.MOV.U32 R107, RZ, RZ, R101 ;  /* 0x000000ffff6b7224 */ /* 0x000fc800078e0065 */
[----:B------:R-:W1:Y:S08]  /*19810*/  I2F.U64.RP R96, R106 ;  /* 0x0000006a00607312 */ /* 0x000e700000309000 */
[----:B-1----:R-:W1:Y:S02]  /*19820*/  MUFU.RCP R105, R96 ;  /* 0x0000006000697308 */ /* 0x002e640000001000 */
[----:B-1----:R-:W-:-:S06]  /*19830*/  IADD3 R105, R105, 0x1ffffffe, RZ ;  /* 0x1ffffffe69697810 */ /* 0x002fcc0007ffe0ff */
[----:B------:R-:W1:Y:S02]  /*19840*/  F2I.U64.TRUNC R108, R105 ;  /* 0x00000069006c7311 */ /* 0x000e64000020d800 */
[----:B-1----:R-:W-:-:S04]  /*19850*/  IMAD.WIDE.U32 R116, R108, R106, RZ ;  /* 0x0000006a6c747225 */ /* 0x002fc800078e00ff */
[C---:B------:R-:W-:Y:S01]  /*19860*/  IMAD R97, R108.reuse, R101, R117 ;  /* 0x000000656c617224 */ /* 0x040fe200078e0275 */
[----:B------:R-:W-:Y:S02]  /*19870*/  IADD3 R103, P3, RZ, -R116, RZ ;  /* 0x80000074ff677210 */ /* 0x000fe40007f7e0ff */
[----:B------:R-:W-:Y:S01]  /*19880*/  MOV R117, R108 ;  /* 0x0000006c00757202 */ /* 0x000fe20000000f00 */
[----:B------:R-:W-:Y:S02]  /*19890*/  IMAD R97, R109, R106, R97 ;  /* 0x0000006a6d617224 */ /* 0x000fe400078e0261 */
[----:B------:R-:W-:-:S04]  /*198a0*/  IMAD.HI.U32 R116, R108, R103, RZ ;  /* 0x000000676c747227 */ /* 0x000fc800078e00ff */
[----:B------:R-:W-:-:S04]  /*198b0*/  IMAD.X R97, RZ, RZ, ~R97, P3 ;  /* 0x000000ffff617224 */ /* 0x000fc800018e0e61 */
[----:B------:R-:W-:-:S04]  /*198c0*/  IMAD.WIDE.U32 R116, P5, R108, R97, R116 ;  /* 0x000000616c747225 */ /* 0x000fc800078a0074 */
[C---:B------:R-:W-:Y:S02]  /*198d0*/  IMAD R96, R109.reuse, R97, RZ ;  /* 0x000000616d607224 */ /* 0x040fe400078e02ff */
[----:B------:R-:W-:-:S04]  /*198e0*/  IMAD.HI.U32 R103, P4, R109, R103, R116 ;  /* 0x000000676d677227 */ /* 0x000fc80007880074 */
[----:B------:R-:W-:Y:S01]  /*198f0*/  IMAD.HI.U32 R97, R109, R97, RZ ;  /* 0x000000616d617227 */ /* 0x000fe200078e00ff */
[----:B------:R-:W-:-:S03]  /*19900*/  IADD3 R117, P3, R96, R103, RZ ;  /* 0x0000006760757210 */ /* 0x000fc60007f7e0ff */
[----:B------:R-:W-:Y:S02]  /*19910*/  IMAD.X R97, R97, 0x1, R109, P5 ;  /* 0x0000000161617824 */ /* 0x000fe400028e066d */
[----:B------:R-:W-:-:S03]  /*19920*/  IMAD.WIDE.U32 R122, R117, R106, RZ ;  /* 0x0000006a757a7225 */ /* 0x000fc600078e00ff */
[----:B------:R-:W-:Y:S01]  /*19930*/  IADD3.X R108, RZ, RZ, R97, P3, P4 ;  /* 0x000000ffff6c7210 */ /* 0x000fe20001fe8461 */
[----:B------:R-:W-:Y:S01]  /*19940*/  IMAD R97, R117, R101, R123 ;  /* 0x0000006575617224 */ /* 0x000fe200078e027b */
[----:B------:R-:W-:-:S03]  /*19950*/  IADD3 R103, P3, RZ, -R122, RZ ;  /* 0x8000007aff677210 */ /* 0x000fc60007f7e0ff */
[----:B------:R-:W-:Y:S02]  /*19960*/  IMAD R97, R108, R106, R97 ;  /* 0x0000006a6c617224 */ /* 0x000fe400078e0261 */
[----:B------:R-:W-:-:S03]  /*19970*/  IMAD.HI.U32 R116, R117, R103, RZ ;  /* 0x0000006775747227 */ /* 0x000fc600078e00ff */
[----:B------:R-:W-:-:S05]  /*19980*/  IADD3.X R97, RZ, ~R97, RZ, P3, !PT ;  /* 0x80000061ff617210 */ /* 0x000fca0001ffe4ff */
[----:B------:R-:W-:-:S04]  /*19990*/  IMAD.WIDE.U32 R116, P5, R117, R97, R116 ;  /* 0x0000006175747225 */ /* 0x000fc800078a0074 */
[C---:B------:R-:W-:Y:S02]  /*199a0*/  IMAD R96, R108.reuse, R97, RZ ;  /* 0x000000616c607224 */ /* 0x040fe400078e02ff */
[----:B------:R-:W-:Y:S01]  /*199b0*/  IMAD.HI.U32 R103, P4, R108, R103, R116 ;  /* 0x000000676c677227 */ /* 0x000fe20007880074 */
[----:B------:R-:W-:-:S03]  /*199c0*/  MOV R117, RZ ;  /* 0x000000ff00757202 */ /* 0x000fc60000000f00 */
[----:B------:R-:W-:Y:S01]  /*199d0*/  IMAD.HI.U32 R97, R108, R97, RZ ;  /* 0x000000616c617227 */ /* 0x000fe200078e00ff */
[----:B------:R-:W-:-:S03]  /*199e0*/  IADD3 R96, P3, R96, R103, RZ ;  /* 0x0000006760607210 */ /* 0x000fc60007f7e0ff */
[----:B------:R-:W-:Y:S02]  /*199f0*/  IMAD.X R97, R97, 0x1, R108, P5 ;  /* 0x0000000161617824 */ /* 0x000fe400028e066c */
[----:B------:R-:W-:-:S04]  /*19a00*/  IMAD.HI.U32 R116, R96, R98, RZ ;  /* 0x0000006260747227 */ /* 0x000fc800078e00ff */
[----:B------:R-:W-:Y:S01]  /*19a10*/  IMAD.WIDE.U32 R116, R96, R99, R116 ;  /* 0x0000006360747225 */ /* 0x000fe200078e0074 */
[----:B------:R-:W-:-:S05]  /*19a20*/  IADD3.X R96, RZ, RZ, R97, P3, P4 ;  /* 0x000000ffff607210 */ /* 0x000fca0001fe8461 */
[----:B------:R-:W-:-:S04]  /*19a30*/  IMAD.HI.U32 R97, P4, R96, R98, R116 ;  /* 0x0000006260617227 */ /* 0x000fc80007880074 */
[CC--:B------:R-:W-:Y:S02]  /*19a40*/  IMAD R108, R96.reuse, R99.reuse, RZ ;  /* 0x00000063606c7224 */ /* 0x0c0fe400078e02ff */
[----:B------:R-:W-:-:S03]  /*19a50*/  IMAD.HI.U32 R96, R96, R99, RZ ;  /* 0x0000006360607227 */ /* 0x000fc600078e00ff */
[----:B------:R-:W-:Y:S01]  /*19a60*/  IADD3 R108, P3, R108, R97, RZ ;  /* 0x000000616c6c7210 */ /* 0x000fe20007f7e0ff */
[----:B------:R-:W-:-:S04]  /*19a70*/  IMAD.X R96, RZ, RZ, R96, P4 ;  /* 0x000000ffff607224 */ /* 0x000fc800020e0660 */
[----:B------:R-:W-:Y:S01]  /*19a80*/  IMAD.WIDE.U32 R116, R108, R106, RZ ;  /* 0x0000006a6c747225 */ /* 0x000fe200078e00ff */
[----:B------:R-:W-:-:S03]  /*19a90*/  IADD3.X R103, RZ, R96, RZ, P3, !PT ;  /* 0x00000060ff677210 */ /* 0x000fc60001ffe4ff */
[----:B------:R-:W-:Y:S01]  /*19aa0*/  IMAD R96, R108, R101, R117 ;  /* 0x000000656c607224 */ /* 0x000fe200078e0275 */
[----:B------:R-:W-:-:S03]  /*19ab0*/  IADD3 R97, P3, -R116, R98, RZ ;  /* 0x0000006274617210 */ /* 0x000fc60007f7e1ff */
[-C--:B------:R-:W-:Y:S01]  /*19ac0*/  IMAD R96, R103, R106.reuse, R96 ;  /* 0x0000006a67607224 */ /* 0x080fe200078e0260 */
[----:B------:R-:W-:Y:S02]  /*19ad0*/  ISETP.GE.U32.AND P5, PT, R97, R106, PT ;  /* 0x0000006a6100720c */ /* 0x000fe40003fa6070 */
[----:B------:R-:W-:Y:S01]  /*19ae0*/  IADD3 R98, P4, -R106, R97, RZ ;  /* 0x000000616a627210 */ /* 0x000fe20007f9e1ff */
[----:B------:R-:W-:Y:S01]  /*19af0*/  IMAD.X R96, R99, 0x1, ~R96, P3 ;  /* 0x0000000163607824 */ /* 0x000fe200018e0e60 */
[----:B------:R-:W-:-:S04]  /*19b00*/  IADD3 R99, P3, R108, 0x1, RZ ;  /* 0x000000016c637810 */ /* 0x000fc80007f7e0ff */
[----:B------:R-:W-:-:S04]  /*19b10*/  ISETP.GE.U32.AND.EX P5, PT, R96, R101, PT, P5 ;  /* 0x000000656000720c */ /* 0x000fc80003fa6150 */
[----:B------:R-:W-:Y:S01]  /*19b20*/  SEL R97, R98, R97, P5 ;  /* 0x0000006162617207 */ /* 0x000fe20002800000 */
[----:B------:R-:W-:Y:S01]  /*19b30*/  IMAD.X R98, RZ, RZ, R103, P3 ;  /* 0x000000ffff627224 */ /* 0x000fe200018e0667 */
[----:B------:R-:W-:Y:S02]  /*19b40*/  SEL R108, R99, R108, P5 ;  /* 0x0000006c636c7207 */ /* 0x000fe40002800000 */
[-C--:B------:R-:W-:Y:S02]  /*19b50*/  IADD3.X R99, ~R101, R96.reuse, RZ, P4, !PT ;  /* 0x0000006065637210 */ /* 0x080fe400027fe5ff */
[----:B------:R-:W-:Y:S01]  /*19b60*/  SEL R98, R98, R103, P5 ;  /* 0x0000006762627207 */ /* 0x000fe20002800000 */
[----:B------:R-:W-:Y:S01]  /*19b70*/  IMAD.MOV.U32 R103, RZ, RZ, 0x0 ;  /* 0x00000000ff677424 */ /* 0x000fe200078e00ff */
[----:B------:R-:W-:Y:S02]  /*19b80*/  SEL R96, R99, R96, P5 ;  /* 0x0000006063607207 */ /* 0x000fe40002800000 */
[----:B------:R-:W-:-:S02]  /*19b90*/  ISETP.GE.U32.AND P5, PT, R97, R106, PT ;  /* 0x0000006a6100720c */ /* 0x000fc40003fa6070 */
[----:B------:R-:W-:Y:S02]  /*19ba0*/  IADD3 R97, P4, R108, 0x1, RZ ;  /* 0x000000016c617810 */ /* 0x000fe40007f9e0ff */
[----:B------:R-:W-:Y:S02]  /*19bb0*/  ISETP.NE.U32.AND P3, PT, R106, RZ, PT ;  /* 0x000000ff6a00720c */ /* 0x000fe40003f65070 */
[----:B------:R-:W-:Y:S02]  /*19bc0*/  ISETP.GE.U32.AND.EX P5, PT, R96, R101, PT, P5 ;  /* 0x000000656000720c */ /* 0x000fe40003fa6150 */
[----:B------:R-:W-:Y:S02]  /*19bd0*/  IADD3.X R99, RZ, R98, RZ, P4, !PT ;  /* 0x00000062ff637210 */ /* 0x000fe400027fe4ff */
[----:B------:R-:W-:Y:S02]  /*19be0*/  ISETP.NE.AND.EX P3, PT, R101, RZ, PT, P3 ;  /* 0x000000ff6500720c */ /* 0x000fe40003f65330 */
[----:B------:R-:W-:-:S02]  /*19bf0*/  SEL R97, R97, R108, P5 ;  /* 0x0000006c61617207 */ /* 0x000fc40002800000 */
[----:B------:R-:W-:Y:S02]  /*19c00*/  SEL R99, R99, R98, P5 ;  /* 0x0000006263637207 */ /* 0x000fe40002800000 */
[----:B------:R-:W-:Y:S02]  /*19c10*/  SEL R97, R97, 0xffffffff, P3 ;  /* 0xffffffff61617807 */ /* 0x000fe40001800000 */
[----:B------:R-:W-:Y:S01]  /*19c20*/  SEL R99, R99, 0xffffffff, P3 ;  /* 0xffffffff63637807 */ /* 0x000fe20001800000 */
[----:B------:R-:W-:Y:S06]  /*19c30*/  RET.REL.NODEC R102 `(_ZN7cutlass6KernelINS_4gemm6kernel14RankKUniversalINS1_11threadblock13MmaMultistageINS1_9GemmShapeILi128ELi64ELi16EEENS_9transform11threadblock28PredicatedTileAccessIteratorINS_11MatrixShapeILi128ELi16EEEdNS_6layout11ColumnMajorELi1ENS8_31PitchLinearWarpStripedThreadMapINS_16PitchLinearShapeILi128ELi16EEELi256ENSG_ILi16ELi2EEELi1EEENS_5ArrayIdLi1ELb1EEELb0ENSD_9NoPermuteEEENS9_25RegularTileAccessIteratorISC_dNSD_43ColumnMajorTensorOpMultiplicandCongruous64bELi1ESJ_Li8EEELNS_4arch14CacheOperation4KindE0ENSA_INSB_ILi16ELi64EEEdNSD_8RowMajorELi0ENSF_INSG_ILi64ELi16EEELi256ESI_Li1EEESL_Lb0ESM_EENSO_ISU_dNSD_40RowMajorTensorOpMultiplicandCongruous64bELi0ESX_Li8EEELST_0EdSV_NS4_9MmaPolicyINS1_4warp11MmaTensorOpINS6_ILi32ELi32ELi16EEEdSP_dSZ_dSV_NS12_17MmaTensorOpPolicyINSR_3MmaINS6_ILi8ELi8ELi4EEELi32EdSV_dSE_dSV_NSR_13OpMultiplyAddEEENSB_ILi1ELi1EEEEELi1ELb0EbEENSB_ILi0ELi0EEES1D_Li1EEELi3ELNS1_23SharedMemoryClearOptionE0EbEENS_8epilogue11threadblock8EpilogueIS7_S1C_Li1ENS1I_27PredicatedTileIteratorBlas3INS1I_26OutputTileOptimalThreadMapINS1I_15OutputTileShapeILi64ELi8ELi4ELi1ELi1EEENS1M_ILi1ELi4ELi1ELi1ELi4EEELi256ELi1ELi64EEEdLNS_8BlasModeE1EEENS1H_4warp24FragmentIteratorTensorOpIS14_S17_dNSK_IdLi2ELb1EEESV_EENS1S_20TileIteratorTensorOpIS14_S17_dSV_EENS1I_18SharedLoadIteratorINS1P_18CompactedThreadMapEdLi8EEENS1H_6thread17LinearCombinationIdLi1EddLNS21_9ScaleType4KindE0ELNS_15FloatRoundStyleE2EdEENSB_ILi0ELi4EEELi1ELi1EEENS4_30GemmIdentityThreadblockSwizzleILi1EEELNS_8FillModeE2EEEEEvNT_6ParamsE) ;  /* 0xfffffe6066f07950 */ /* 0x000fec0003c3ffff */
        .weak           $__internal_1_$__cuda_sm20_rem_u64
        .type           $__internal_1_$__cuda_sm20_rem_u64,@function
        .size           $__internal_1_$__cuda_sm20_rem_u64,(.L_x_341 - $__internal_1_$__cuda_sm20_rem_u64)
$__internal_1_$__cuda_sm20_rem_u64:
[----:B------:R-:W-:Y:S01]  /*19c40*/  MOV R116, R102 ;  /* 0x0000006600747202 */ /* 0x000fe20000000f00 */
        /* <DEDUP_REMOVED lines=32> */
[----:B------:R-:W-:-:S03]  /*19e50*/  IMAD.HI.U32 R108, R96, R103, RZ ;  /* 0x00000067606c7227 */ /* 0x000fc600078e00ff */
[----:B------:R-:W-:Y:S01]  /*19e60*/  IADD3.X R106, RZ, RZ, R106, P3, P4 ;  /* 0x000000ffff6a7210 */ /* 0x000fe20001fe846a */
[----:B------:R-:W-:-:S04]  /*19e70*/  IMAD.WIDE.U32 R96, R96, R101, R108 ;  /* 0x0000006560607225 */ /* 0x000fc800078e006c */
        /* <DEDUP_REMOVED lines=10> */
[----:B------:R-:W-:-:S04]  /*19f20*/  ISETP.GE.U32.AND P4, PT, R103, R102, PT ;  /* 0x000000666700720c */ /* 0x000fc80003f86070 */
[----:B------:R-:W-:Y:S02]  /*19f30*/  IADD3.X R96, ~R96, R101, RZ, P3, !PT ;  /* 0x0000006560607210 */ /* 0x000fe40001ffe5ff */
[----:B------:R-:W-:Y:S02]  /*19f40*/  IADD3 R106, P3, -R102, R103, RZ ;  /* 0x00000067666a7210 */ /* 0x000fe40007f7e1ff */
[----:B------:R-:W-:-:S03]  /*19f50*/  ISETP.GE.U32.AND.EX P4, PT, R96, R99, PT, P4 ;  /* 0x000000636000720c */ /* 0x000fc60003f86140 */
[----:B------:R-:W-:Y:S01]  /*19f60*/  IMAD.X R97, R96, 0x1, ~R99, P3 ;  /* 0x0000000160617824 */ /* 0x000fe200018e0e63 */
[----:B------:R-:W-:Y:S02]  /*19f70*/  SEL R103, R106, R103, P4 ;  /* 0x000000676a677207 */ /* 0x000fe40002000000 */
[C---:B------:R-:W-:Y:S02]  /*19f80*/  ISETP.NE.U32.AND P3, PT, R102.reuse, RZ, PT ;  /* 0x000000ff6600720c */ /* 0x040fe40003f65070 */
[----:B------:R-:W-:Y:S02]  /*19f90*/  SEL R96, R97, R96, P4 ;  /* 0x0000006061607207 */ /* 0x000fe40002000000 */
[----:B------:R-:W-:Y:S02]  /*19fa0*/  ISETP.GE.U32.AND P5, PT, R103, R102, PT ;  /* 0x000000666700720c */ /* 0x000fe40003fa6070 */
[----:B------:R-:W-:Y:S02]  /*19fb0*/  IADD3 R106, P4, -R102, R103, RZ ;  /* 0x00000067666a7210 */ /* 0x000fe40007f9e1ff */
[----:B------:R-:W-:-:S02]  /*19fc0*/  ISETP.GE.U32.AND.EX P5, PT, R96, R99, PT, P5 ;  /* 0x000000636000720c */ /* 0x000fc40003fa6150 */
[CC--:B------:R-:W-:Y:S02]  /*19fd0*/  IADD3.X R97, ~R99.reuse, R96.reuse, RZ, P4, !PT ;  /* 0x0000006063617210 */ /* 0x0c0fe400027fe5ff */
[----:B------:R-:W-:Y:S02]  /*19fe0*/  ISETP.NE.AND.EX P3, PT, R99, RZ, PT, P3 ;  /* 0x000000ff6300720c */ /* 0x000fe40003f65330 */
[----:B------:R-:W-:Y:S02]  /*19ff0*/  MOV R99, 0x0 ;  /* 0x0000000000637802 */ /* 0x000fe40000000f00 */
[----:B------:R-:W-:Y:S02]  /*1a000*/  SEL R106, R106, R103, P5 ;  /* 0x000000676a6a7207 */ /* 0x000fe40002800000 */
[----:B------:R-:W-:Y:S02]  /*1a010*/  SEL R97, R97, R96, P5 ;  /* 0x0000006061617207 */ /* 0x000fe40002800000 */
[----:B------:R-:W-:-:S02]  /*1a020*/  SEL R106, R106, 0xffffffff, P3 ;  /* 0xffffffff6a6a7807 */ /* 0x000fc40001800000 */
[----:B------:R-:W-:Y:S01]  /*1a030*/  SEL R107, R97, 0xffffffff, P3 ;  /* 0xffffffff616b7807 */ /* 0x000fe20001800000 */
[----:B------:R-:W-:Y:S06]  /*1a040*/  RET.REL.NODEC R98 `(_ZN7cutlass6KernelINS_4gemm6kernel14RankKUniversalINS1_11threadblock13MmaMultistageINS1_9GemmShapeILi128ELi64ELi16EEENS_9transform11threadblock28PredicatedTileAccessIteratorINS_11MatrixShapeILi128ELi16EEEdNS_6layout11ColumnMajorELi1ENS8_31PitchLinearWarpStripedThreadMapINS_16PitchLinearShapeILi128ELi16EEELi256ENSG_ILi16ELi2EEELi1EEENS_5ArrayIdLi1ELb1EEELb0ENSD_9NoPermuteEEENS9_25RegularTileAccessIteratorISC_dNSD_43ColumnMajorTensorOpMultiplicandCongruous64bELi1ESJ_Li8EEELNS_4arch14CacheOperation4KindE0ENSA_INSB_ILi16ELi64EEEdNSD_8RowMajorELi0ENSF_INSG_ILi64ELi16EEELi256ESI_Li1EEESL_Lb0ESM_EENSO_ISU_dNSD_40RowMajorTensorOpMultiplicandCongruous64bELi0ESX_Li8EEELST_0EdSV_NS4_9MmaPolicyINS1_4warp11MmaTensorOpINS6_ILi32ELi32ELi16EEEdSP_dSZ_dSV_NS12_17MmaTensorOpPolicyINSR_3MmaINS6_ILi8ELi8ELi4EEELi32EdSV_dSE_dSV_NSR_13OpMultiplyAddEEENSB_ILi1ELi1EEEEELi1ELb0EbEENSB_ILi0ELi0EEES1D_Li1EEELi3ELNS1_23SharedMemoryClearOptionE0EbEENS_8epilogue11threadblock8EpilogueIS7_S1C_Li1ENS1I_27PredicatedTileIteratorBlas3INS1I_26OutputTileOptimalThreadMapINS1I_15OutputTileShapeILi64ELi8ELi4ELi1ELi1EEENS1M_ILi1ELi4ELi1ELi1ELi4EEELi256ELi1ELi64EEEdLNS_8BlasModeE1EEENS1H_4warp24FragmentIteratorTensorOpIS14_S17_dNSK_IdLi2ELb1EEESV_EENS1S_20TileIteratorTensorOpIS14_S17_dSV_EENS1I_18SharedLoadIteratorINS1P_18CompactedThreadMapEdLi8EEENS1H_6thread17LinearCombinationIdLi1EddLNS21_9ScaleType4KindE0ELNS_15FloatRoundStyleE2EdEENSB_ILi0ELi4EEELi1ELi1EEENS4_30GemmIdentityThreadblockSwizzleILi1EEELNS_8FillModeE2EEEEEvNT_6ParamsE) ;  /* 0xfffffe5c62ec7950 */ /* 0x000fec0003c3ffff */
.L_x_340:
[----:B------:R-:W-:-:S00]  /*1a050*/  BRA `(.L_x_340) ;  /* 0xfffffffc00fc7947 */ /* 0x000fc0000383ffff */
[----:B------:R-:W-:-:S00]  /*1a060*/  NOP ;  /* 0x0000000000007918 */ /* 0x000fc00000000000 */
        /* <DEDUP_REMOVED lines=9> */
.L_x_341:


//--------------------- .nv.shared._ZN7cutlass6KernelINS_4gemm6kernel14RankKUniversalINS1_11threadblock13MmaMultistageINS1_9GemmShapeILi128ELi64ELi16EEENS_9transform11threadblock28PredicatedTileAccessIteratorINS_11MatrixShapeILi128ELi16EEEdNS_6layout11ColumnMajorELi1ENS8_31PitchLinearWarpStripedThreadMapINS_16PitchLinearShapeILi128ELi16EEELi256ENSG_ILi16ELi2EEELi1EEENS_5ArrayIdLi1ELb1EEELb0ENSD_9NoPermuteEEENS9_25RegularTileAccessIteratorISC_dNSD_43ColumnMajorTensorOpMultiplicandCongruous64bELi1ESJ_Li8EEELNS_4arch14CacheOperation4KindE0ENSA_INSB_ILi16ELi64EEEdNSD_8RowMajorELi0ENSF_INSG_ILi64ELi16EEELi256ESI_Li1EEESL_Lb0ESM_EENSO_ISU_dNSD_40RowMajorTensorOpMultiplicandCongruous64bELi0ESX_Li8EEELST_0EdSV_NS4_9MmaPolicyINS1_4warp11MmaTensorOpINS6_ILi32ELi32ELi16EEEdSP_dSZ_dSV_NS12_17MmaTensorOpPolicyINSR_3MmaINS6_ILi8ELi8ELi4EEELi32EdSV_dSE_dSV_NSR_13OpMultiplyAddEEENSB_ILi1ELi1EEEEELi1ELb0EbEENSB_ILi0ELi0EEES1D_Li1EEELi3ELNS1_23SharedMemoryClearOptionE0EbEENS_8epilogue11threadblock8EpilogueIS7_S1C_Li1ENS1I_27PredicatedTileIteratorBlas3INS1I_26OutputTileOptimalThreadMapINS1I_15OutputTileShapeILi64ELi8ELi4ELi1ELi1EEENS1M_ILi1ELi4ELi1ELi1ELi4EEELi256ELi1ELi64EEEdLNS_8BlasModeE1EEENS1H_4warp24FragmentIteratorTensorOpIS14_S17_dNSK_IdLi2ELb1EEESV_EENS1S_20TileIteratorTensorOpIS14_S17_dSV_EENS1I_18SharedLoadIteratorINS1P_18CompactedThreadMapEdLi8EEENS1H_6thread17LinearCombinationIdLi1EddLNS21_9ScaleType4KindE0ELNS_15FloatRoundStyleE2EdEENSB_ILi0ELi4EEELi1ELi1EEENS4_30GemmIdentityThreadblockSwizzleILi1EEELNS_8FillModeE2EEEEEvNT_6ParamsE --------------------------
	.section	.nv.shared._ZN7cutlass6KernelINS_4gemm6kernel14RankKUniversalINS1_11threadblock13MmaMultistageINS1_9GemmShapeILi128ELi64ELi16EEENS_9transform11threadblock28PredicatedTileAccessIteratorINS_11MatrixShapeILi128ELi16EEEdNS_6layout11ColumnMajorELi1ENS8_31PitchLinearWarpStripedThreadMapINS_16PitchLinearShapeILi128ELi16EEELi256ENSG_ILi16ELi2EEELi1EEENS_5ArrayIdLi1ELb1EEELb0ENSD_9NoPermuteEEENS9_25RegularTileAccessIteratorISC_dNSD_43ColumnMajorTensorOpMultiplicandCongruous64bELi1ESJ_Li8EEELNS_4arch14CacheOperation4KindE0ENSA_INSB_ILi16ELi64EEEdNSD_8RowMajorELi0ENSF_INSG_ILi64ELi16EEELi256ESI_Li1EEESL_Lb0ESM_EENSO_ISU_dNSD_40RowMajorTensorOpMultiplicandCongruous64bELi0ESX_Li8EEELST_0EdSV_NS4_9MmaPolicyINS1_4warp11MmaTensorOpINS6_ILi32ELi32ELi16EEEdSP_dSZ_dSV_NS12_17MmaTensorOpPolicyINSR_3MmaINS6_ILi8ELi8ELi4EEELi32EdSV_dSE_dSV_NSR_13OpMultiplyAddEEENSB_ILi1ELi1EEEEELi1ELb0EbEENSB_ILi0ELi0EEES1D_Li1EEELi3ELNS1_23SharedMemoryClearOptionE0EbEENS_8epilogue11threadblock8EpilogueIS7_S1C_Li1ENS1I_27PredicatedTileIteratorBlas3INS1I_26OutputTileOptimalThreadMapINS1I_15OutputTileShapeILi64ELi8ELi4ELi1ELi1EEENS1M_ILi1ELi4ELi1ELi1ELi4EEELi256ELi1ELi64EEEdLNS_8BlasModeE1EEENS1H_4warp24FragmentIteratorTensorOpIS14_S17_dNSK_IdLi2ELb1EEESV_EENS1S_20TileIteratorTensorOpIS14_S17_dSV_EENS1I_18SharedLoadIteratorINS1P_18CompactedThreadMapEdLi8EEENS1H_6thread17LinearCombinationIdLi1EddLNS21_9ScaleType4KindE0ELNS_15FloatRoundStyleE2EdEENSB_ILi0ELi4EEELi1ELi1EEENS4_30GemmIdentityThreadblockSwizzleILi1EEELNS_8FillModeE2EEEEEvNT_6ParamsE,"aw",@nobits
	.sectionflags	@""
	.align	16
	.zero		1024


//--------------------- .nv.shared.reserved.0     --------------------------
	.section	.nv.shared.reserved.0,"aw",@nobits
	.weak		__nv_reservedSMEM_offset_0_alias
	.size		__nv_reservedSMEM_offset_0_alias, 0, 0
	.other		__nv_reservedSMEM_offset_0_alias,@"STO_CUDA_RESERVED_SHARED STV_DEFAULT"
__nv_reservedSMEM_offset_0_alias:
	.zero		0


//--------------------- .nv.global                --------------------------
	.section	.nv.global,"aw",@nobits
.nv.global:
	.type		_ZN39_INTERNAL_17bfae4f_4_k_cu_6c8b69f5_30424cute1_E,@object
	.size		_ZN39_INTERNAL_17bfae4f_4_k_cu_6c8b69f5_30424cute1_E,(_ZN39_INTERNAL_17bfae4f_4_k_cu_6c8b69f5_30424cuda3std3__45__cpo6cbeginE - _ZN39_INTERNAL_17bfae4f_4_k_cu_6c8b69f5_30424cute1_E)
_ZN39_INTERNAL_17bfae4f_4_k_cu_6c8b69f5_30424cute1_E:
	.zero		1
	.type		_ZN39_INTERNAL_17bfae4f_4_k_cu_6c8b69f5_30424cuda3std3__45__cpo6cbeginE,@object
	.size		_ZN39_INTERNAL_17bfae4f_4_k_cu_6c8b69f5_30424cuda3std3__45__cpo6cbeginE,(_ZN39_INTERNAL_17bfae4f_4_k_cu_6c8b69f5_30424cuda3std3__48in_placeE - _ZN39_INTERNAL_17bfae4f_4_k_cu_6c8b69f5_30424cuda3std3__45__cpo6cbeginE)
_ZN39_INTERNAL_17bfae4f_4_k_cu_6c8b69f5_30424cuda3std3__45__cpo6cbeginE:
	.zero		1
	.type		_ZN39_INTERNAL_17bfae4f_4_k_cu_6c8b69f5_30424cuda3std3__48in_placeE,@object
	.size		_ZN39_INTERNAL_17bfae4f_4_k_cu_6c8b69f5_30424cuda3std3__48in_placeE,(_ZN39_INTERNAL_17bfae4f_4_k_cu_6c8b69f5_30424cuda3std6ranges3__45__cpo9iter_moveE - _ZN39_INTERNAL_17bfae4f_4_k_cu_6c8b69f5_30424cuda3std3__48in_placeE)
_ZN39_INTERNAL_17bfae4f_4_k_cu_6c8b69f5_30424cuda3std3__48in_placeE:
	.zero		1
	.type		_ZN39_INTERNAL_17bfae4f_4_k_cu_6c8b69f5_30424cuda3std6ranges3__45__cpo9iter_moveE,@object
	.size		_ZN39_INTERNAL_17bfae4f_4_k_cu_6c8b69f5_30424cuda3std6ranges3__45__cpo9iter_moveE,(_ZN39_INTERNAL_17bfae4f_4_k_cu_6c8b69f5_30424cuda3std3__45__cpo5beginE - _ZN39_INTERNAL_17bfae4f_4_k_cu_6c8b69f5_30424cuda3std6ranges3__45__cpo9iter_moveE)
_ZN39_INTERNAL_17bfae4f_4_k_cu_6c8b69f5_30424cuda3std6ranges3__45__cpo9iter_moveE:
	.zero		1
	.type		_ZN39_INTERNAL_17bfae4f_4_k_cu_6c8b69f5_30424cuda3std3__45__cpo5beginE,@object
	.size		_ZN39_INTERNAL_17bfae4f_4_k_cu_6c8b69f5_30424cuda3std3__45__cpo5beginE,(_ZN39_INTERNAL_17bfae4f_4_k_cu_6c8b69f5_30424cuda3std3__441_GLOBAL__N__17bfae4f_4_k_cu_6c8b69f5_30426ignoreE - _ZN39_INTERNAL_17bfae4f_4_k_cu_6c8b69f5_30424cuda3std3__45__cpo5beginE)
_ZN39_INTERNAL_17bfae4f_4_k_cu_6c8b69f5_30424cuda3std3__45__cpo5beginE:
	.zero		1
	.type		_ZN39_INTERNAL_17bfae4f_4_k_cu_6c8b69f5_30424cuda3std3__441_GLOBAL__N__17bfae4f_4_k_cu_6c8b69f5_30426ignoreE,@object
	.size		_ZN39_INTERNAL_17bfae4f_4_k_cu_6c8b69f5_30424cuda3std3__441_GLOBAL__N__17bfae4f_4_k_cu_6c8b69f5_30426ignoreE,(_ZN39_INTERNAL_17bfae4f_4_k_cu_6c8b69f5_30424cute7productE - _ZN39_INTERNAL_17bfae4f_4_k_cu_6c8b69f5_30424cuda3std3__441_GLOBAL__N__17bfae4f_4_k_cu_6c8b69f5_30426ignoreE)
_ZN39_INTERNAL_17bfae4f_4_k_cu_6c8b69f5_30424cuda3std3__441_GLOBAL__N__17bfae4f_4_k_cu_6c8b69f5_30426ignoreE:
	.zero		1
	.type		_ZN39_INTERNAL_17bfae4f_4_k_cu_6c8b69f5_30424cute7productE,@object
	.size		_ZN39_INTERNAL_17bfae4f_4_k_cu_6c8b69f5_30424cute7productE,(_ZN39_INTERNAL_17bfae4f_4_k_cu_6c8b69f5_30424cuda3std3__45__cpo3endE - _ZN39_INTERNAL_17bfae4f_4_k_cu_6c8b69f5_30424cute7productE)
_ZN39_INTERNAL_17bfae4f_4_k_cu_6c8b69f5_30424cute7productE:
	.zero		1
	.type		_ZN39_INTERNAL_17bfae4f_4_k_cu_6c8b69f5_30424cuda3std3__45__cpo3endE,@object
	.size		_ZN39_INTERNAL_17bfae4f_4_k_cu_6c8b69f5_30424cuda3std3__45__cpo3endE,(_ZN39_INTERNAL_17bfae4f_4_k_cu_6c8b69f5_30424cuda3std3__419piecewise_constructE - _ZN39_INTERNAL_17bfae4f_4_k_cu_6c8b69f5_30424cuda3std3__45__cpo3endE)
_ZN39_INTERNAL_17bfae4f_4_k_cu_6c8b69f5_30424cuda3std3__45__cpo3endE:
	.zero		1
	.type		_ZN39_INTERNAL_17bfae4f_4_k_cu_6c8b69f5_30424cuda3std3__419piecewise_constructE,@object
	.size		_ZN39_INTERNAL_17bfae4f_4_k_cu_6c8b69f5_30424cuda3std3__419piecewise_constructE,(_ZN39_INTERNAL_17bfae4f_4_k_cu_6c8b69f5_30424cuda3std3__45__cpo4cendE - _ZN39_INTERNAL_17bfae4f_4_k_cu_6c8b69f5_30424cuda3std3__419piecewise_constructE)
_ZN39_INTERNAL_17bfae4f_4_k_cu_6c8b69f5_30424cuda3std3__419piecewise_constructE:
	.zero		1
	.type		_ZN39_INTERNAL_17bfae4f_4_k_cu_6c8b69f5_30424cuda3std3__45__cpo4cendE,@object
	.size		_ZN39_INTERNAL_17bfae4f_4_k_cu_6c8b69f5_30424cuda3std3__45__cpo4cendE,(_ZN39_INTERNAL_17bfae4f_4_k_cu_6c8b69f5_30424cuda3std6ranges3__45__cpo4swapE - _ZN39_INTERNAL_17bfae4f_4_k_cu_6c8b69f5_30424cuda3std3__45__cpo4cendE)
_ZN39_INTERNAL_17bfae4f_4_k_cu_6c8b69f5_30424cuda3std3__45__cpo4cendE:
	.zero		1
	.type		_ZN39_INTERNAL_17bfae4f_4_k_cu_6c8b69f5_30424cuda3std6ranges3__45__cpo4swapE,@object
	.size		_ZN39_INTERNAL_17bfae4f_4_k_cu_6c8b69f5_30424cuda3std6ranges3__45__cpo4swapE,(.L_7 - _ZN39_INTERNAL_17bfae4f_4_k_cu_6c8b69f5_30424cuda3std6ranges3__45__cpo4swapE)
_ZN39_INTERNAL_17bfae4f_4_k_cu_6c8b69f5_30424cuda3std6ranges3__45__cpo4swapE:
	.zero		1
.L_7:


//--------------------- .nv.constant0._ZN7cutlass6KernelINS_4gemm6kernel14RankKUniversalINS1_11threadblock13MmaMultistageINS1_9GemmShapeILi128ELi64ELi16EEENS_9transform11threadblock28PredicatedTileAccessIteratorINS_11MatrixShapeILi128ELi16EEEdNS_6layout11ColumnMajorELi1ENS8_31PitchLinearWarpStripedThreadMapINS_16PitchLinearShapeILi128ELi16EEELi256ENSG_ILi16ELi2EEELi1EEENS_5ArrayIdLi1ELb1EEELb0ENSD_9NoPermuteEEENS9_25RegularTileAccessIteratorISC_dNSD_43ColumnMajorTensorOpMultiplicandCongruous64bELi1ESJ_Li8EEELNS_4arch14CacheOperation4KindE0ENSA_INSB_ILi16ELi64EEEdNSD_8RowMajorELi0ENSF_INSG_ILi64ELi16EEELi256ESI_Li1EEESL_Lb0ESM_EENSO_ISU_dNSD_40RowMajorTensorOpMultiplicandCongruous64bELi0ESX_Li8EEELST_0EdSV_NS4_9MmaPolicyINS1_4warp11MmaTensorOpINS6_ILi32ELi32ELi16EEEdSP_dSZ_dSV_NS12_17MmaTensorOpPolicyINSR_3MmaINS6_ILi8ELi8ELi4EEELi32EdSV_dSE_dSV_NSR_13OpMultiplyAddEEENSB_ILi1ELi1EEEEELi1ELb0EbEENSB_ILi0ELi0EEES1D_Li1EEELi3ELNS1_23SharedMemoryClearOptionE0EbEENS_8epilogue11threadblock8EpilogueIS7_S1C_Li1ENS1I_27PredicatedTileIteratorBlas3INS1I_26OutputTileOptimalThreadMapINS1I_15OutputTileShapeILi64ELi8ELi4ELi1ELi1EEENS1M_ILi1ELi4ELi1ELi1ELi4EEELi256ELi1ELi64EEEdLNS_8BlasModeE1EEENS1H_4warp24FragmentIteratorTensorOpIS14_S17_dNSK_IdLi2ELb1EEESV_EENS1S_20TileIteratorTensorOpIS14_S17_dSV_EENS1I_18SharedLoadIteratorINS1P_18CompactedThreadMapEdLi8EEENS1H_6thread17LinearCombinationIdLi1EddLNS21_9ScaleType4KindE0ELNS_15FloatRoundStyleE2EdEENSB_ILi0ELi4EEELi1ELi1EEENS4_30GemmIdentityThreadblockSwizzleILi1EEELNS_8FillModeE2EEEEEvNT_6ParamsE --------------------------
	.section	.nv.constant0._ZN7cutlass6KernelINS_4gemm6kernel14RankKUniversalINS1_11threadblock13MmaMultistageINS1_9GemmShapeILi128ELi64ELi16EEENS_9transform11threadblock28PredicatedTileAccessIteratorINS_11MatrixShapeILi128ELi16EEEdNS_6layout11ColumnMajorELi1ENS8_31PitchLinearWarpStripedThreadMapINS_16PitchLinearShapeILi128ELi16EEELi256ENSG_ILi16ELi2EEELi1EEENS_5ArrayIdLi1ELb1EEELb0ENSD_9NoPermuteEEENS9_25RegularTileAccessIteratorISC_dNSD_43ColumnMajorTensorOpMultiplicandCongruous64bELi1ESJ_Li8EEELNS_4arch14CacheOperation4KindE0ENSA_INSB_ILi16ELi64EEEdNSD_8RowMajorELi0ENSF_INSG_ILi64ELi16EEELi256ESI_Li1EEESL_Lb0ESM_EENSO_ISU_dNSD_40RowMajorTensorOpMultiplicandCongruous64bELi0ESX_Li8EEELST_0EdSV_NS4_9MmaPolicyINS1_4warp11MmaTensorOpINS6_ILi32ELi32ELi16EEEdSP_dSZ_dSV_NS12_17MmaTensorOpPolicyINSR_3MmaINS6_ILi8ELi8ELi4EEELi32EdSV_dSE_dSV_NSR_13OpMultiplyAddEEENSB_ILi1ELi1EEEEELi1ELb0EbEENSB_ILi0ELi0EEES1D_Li1EEELi3ELNS1_23SharedMemoryClearOptionE0EbEENS_8epilogue11threadblock8EpilogueIS7_S1C_Li1ENS1I_27PredicatedTileIteratorBlas3INS1I_26OutputTileOptimalThreadMapINS1I_15OutputTileShapeILi64ELi8ELi4ELi1ELi1EEENS1M_ILi1ELi4ELi1ELi1ELi4EEELi256ELi1ELi64EEEdLNS_8BlasModeE1EEENS1H_4warp24FragmentIteratorTensorOpIS14_S17_dNSK_IdLi2ELb1EEESV_EENS1S_20TileIteratorTensorOpIS14_S17_dSV_EENS1I_18SharedLoadIteratorINS1P_18CompactedThreadMapEdLi8EEENS1H_6thread17LinearCombinationIdLi1EddLNS21_9ScaleType4KindE0ELNS_15FloatRoundStyleE2EdEENSB_ILi0ELi4EEELi1ELi1EEENS4_30GemmIdentityThreadblockSwizzleILi1EEELNS_8FillModeE2EEEEEvNT_6ParamsE,"a",@progbits
	.sectionflags	@""
	.align	4
.nv.constant0._ZN7cutlass6KernelINS_4gemm6kernel14RankKUniversalINS1_11threadblock13MmaMultistageINS1_9GemmShapeILi128ELi64ELi16EEENS_9transform11threadblock28PredicatedTileAccessIteratorINS_11MatrixShapeILi128ELi16EEEdNS_6layout11ColumnMajorELi1ENS8_31PitchLinearWarpStripedThreadMapINS_16PitchLinearShapeILi128ELi16EEELi256ENSG_ILi16ELi2EEELi1EEENS_5ArrayIdLi1ELb1EEELb0ENSD_9NoPermuteEEENS9_25RegularTileAccessIteratorISC_dNSD_43ColumnMajorTensorOpMultiplicandCongruous64bELi1ESJ_Li8EEELNS_4arch14CacheOperation4KindE0ENSA_INSB_ILi16ELi64EEEdNSD_8RowMajorELi0ENSF_INSG_ILi64ELi16EEELi256ESI_Li1EEESL_Lb0ESM_EENSO_ISU_dNSD_40RowMajorTensorOpMultiplicandCongruous64bELi0ESX_Li8EEELST_0EdSV_NS4_9MmaPolicyINS1_4warp11MmaTensorOpINS6_ILi32ELi32ELi16EEEdSP_dSZ_dSV_NS12_17MmaTensorOpPolicyINSR_3MmaINS6_ILi8ELi8ELi4EEELi32EdSV_dSE_dSV_NSR_13OpMultiplyAddEEENSB_ILi1ELi1EEEEELi1ELb0EbEENSB_ILi0ELi0EEES1D_Li1EEELi3ELNS1_23SharedMemoryClearOptionE0EbEENS_8epilogue11threadblock8EpilogueIS7_S1C_Li1ENS1I_27PredicatedTileIteratorBlas3INS1I_26OutputTileOptimalThreadMapINS1I_15OutputTileShapeILi64ELi8ELi4ELi1ELi1EEENS1M_ILi1ELi4ELi1ELi1ELi4EEELi256ELi1ELi64EEEdLNS_8BlasModeE1EEENS1H_4warp24FragmentIteratorTensorOpIS14_S17_dNSK_IdLi2ELb1EEESV_EENS1S_20TileIteratorTensorOpIS14_S17_dSV_EENS1I_18SharedLoadIteratorINS1P_18CompactedThreadMapEdLi8EEENS1H_6thread17LinearCombinationIdLi1EddLNS21_9ScaleType4KindE0ELNS_15FloatRoundStyleE2EdEENSB_ILi0ELi4EEELi1ELi1EEENS4_30GemmIdentityThreadblockSwizzleILi1EEELNS_8FillModeE2EEEEEvNT_6ParamsE:
	.zero		896


//--------------------- SYMBOLS --------------------------

	.type		.nv.reservedSmem.offset0,@object
	.size		.nv.reservedSmem.offset0,0x4
